	.target	sm_90a

	.elftype	@"ET_EXEC"


//--------------------- .note.nv.tkinfo           --------------------------
	.section	.note.nv.tkinfo,"",@"SHT_NOTE"
	.sectionflags	@"SHF_NOTE_NV_TKINFO"
	.tkinfo
        /*0018*/ 	.word	0x00000002
        /*0030*/ 	.string	""
        /*0030*/ 	.string	"ptxas"
        /*0030*/ 	.string	"Cuda compilation tools, release 13.0, V13.0.88"
        /*0030*/ 	.string	"Build cuda_13.0.r13.0/compiler.36424714_0"
        /*0030*/ 	.string	"-arch sm_90a -m 64 "



//--------------------- .note.nv.cuinfo           --------------------------
	.section	.note.nv.cuinfo,"",@"SHT_NOTE"
	.sectionflags	@"SHF_NOTE_NV_CUINFO"
        /*0018*/ 	.short	0x0002
        /*001a*/ 	.short	0x005a
        /*001c*/ 	.short	0x0082
	.zero		2


//--------------------- .nv.info                  --------------------------
	.section	.nv.info,"",@"SHT_CUDA_INFO"
	.align	4


	//----- nvinfo : EIATTR_REGCOUNT
	.align		4
        /*0000*/ 	.byte	0x04, 0x2f
        /*0002*/ 	.short	(.L_12 - .L_11)
	.align		4
.L_11:
        /*0004*/ 	.word	index@(_ZN7cutlass13device_kernelINS_4gemm6kernel13GemmUniversalIN4cute5tupleIJiiiiEEENS1_10collective13CollectiveMmaINS1_37MainloopSm90TmaGmmaWarpSpecializedFP8ILi14ENS5_IJNS4_1CILi8EEENSA_ILi1EEESC_EEENS1_35KernelTmaWarpSpecializedCooperativeEEENS5_IJNSA_ILi256EEESG_NSA_ILi32EEEEEENS_12float_e4m3_tENS5_IJlSC_lEEESJ_SK_NS4_8TiledMMAINS4_8MMA_AtomIJNS4_4SM904GMMA31MMA_64x256x32_F32E4M3E4M3_SS_TNILNSO_7ScaleInE1ELSQ_1EEEEEENS4_6LayoutINS5_IJNSA_ILi2EEESC_SC_EEENS5_IJSC_NSA_ILi0EEESW_EEEEENS5_IJNS4_10UnderscoreESZ_SZ_EEEEENS4_13SM90_TMA_LOADENS4_14ComposedLayoutINS4_7SwizzleILi1ELi4ELi3EEENS4_18smem_ptr_flag_bitsILi8EEENST_INS5_IJSB_SH_EEENS5_IJSH_SC_EEEEEEEvNS4_8identityENS4_23SM90_TMA_LOAD_MULTICASTES1B_vS1C_EENS_8epilogue10collective6detail29Sm90TmaWarpSpecializedAdapterINS1G_15DefaultEpilogueISJ_SK_SK_NS1F_6thread17LinearCombinationISJ_Li1EffLNS1K_9ScaleType4KindE0ELNS_15FloatRoundStyleE2ESJ_EENS1_15EpilogueDefaultEEEEEvvEEEEvNT_6ParamsE)
        /*0008*/ 	.word	0x000000a8


	//----- nvinfo : EIATTR_FRAME_SIZE
	.align		4
.L_12:
        /*000c*/ 	.byte	0x04, 0x11
        /*000e*/ 	.short	(.L_14 - .L_13)
	.align		4
.L_13:
        /*0010*/ 	.word	index@(_ZN7cutlass13device_kernelINS_4gemm6kernel13GemmUniversalIN4cute5tupleIJiiiiEEENS1_10collective13CollectiveMmaINS1_37MainloopSm90TmaGmmaWarpSpecializedFP8ILi14ENS5_IJNS4_1CILi8EEENSA_ILi1EEESC_EEENS1_35KernelTmaWarpSpecializedCooperativeEEENS5_IJNSA_ILi256EEESG_NSA_ILi32EEEEEENS_12float_e4m3_tENS5_IJlSC_lEEESJ_SK_NS4_8TiledMMAINS4_8MMA_AtomIJNS4_4SM904GMMA31MMA_64x256x32_F32E4M3E4M3_SS_TNILNSO_7ScaleInE1ELSQ_1EEEEEENS4_6LayoutINS5_IJNSA_ILi2EEESC_SC_EEENS5_IJSC_NSA_ILi0EEESW_EEEEENS5_IJNS4_10UnderscoreESZ_SZ_EEEEENS4_13SM90_TMA_LOADENS4_14ComposedLayoutINS4_7SwizzleILi1ELi4ELi3EEENS4_18smem_ptr_flag_bitsILi8EEENST_INS5_IJSB_SH_EEENS5_IJSH_SC_EEEEEEEvNS4_8identityENS4_23SM90_TMA_LOAD_MULTICASTES1B_vS1C_EENS_8epilogue10collective6detail29Sm90TmaWarpSpecializedAdapterINS1G_15DefaultEpilogueISJ_SK_SK_NS1F_6thread17LinearCombinationISJ_Li1EffLNS1K_9ScaleType4KindE0ELNS_15FloatRoundStyleE2ESJ_EENS1_15EpilogueDefaultEEEEEvvEEEEvNT_6ParamsE)
        /*0014*/ 	.word	0x00000678


	//----- nvinfo : EIATTR_MIN_STACK_SIZE
	.align		4
.L_14:
        /*0018*/ 	.byte	0x04, 0x12
        /*001a*/ 	.short	(.L_16 - .L_15)
	.align		4
.L_15:
        /*001c*/ 	.word	index@(_ZN7cutlass13device_kernelINS_4gemm6kernel13GemmUniversalIN4cute5tupleIJiiiiEEENS1_10collective13CollectiveMmaINS1_37MainloopSm90TmaGmmaWarpSpecializedFP8ILi14ENS5_IJNS4_1CILi8EEENSA_ILi1EEESC_EEENS1_35KernelTmaWarpSpecializedCooperativeEEENS5_IJNSA_ILi256EEESG_NSA_ILi32EEEEEENS_12float_e4m3_tENS5_IJlSC_lEEESJ_SK_NS4_8TiledMMAINS4_8MMA_AtomIJNS4_4SM904GMMA31MMA_64x256x32_F32E4M3E4M3_SS_TNILNSO_7ScaleInE1ELSQ_1EEEEEENS4_6LayoutINS5_IJNSA_ILi2EEESC_SC_EEENS5_IJSC_NSA_ILi0EEESW_EEEEENS5_IJNS4_10UnderscoreESZ_SZ_EEEEENS4_13SM90_TMA_LOADENS4_14ComposedLayoutINS4_7SwizzleILi1ELi4ELi3EEENS4_18smem_ptr_flag_bitsILi8EEENST_INS5_IJSB_SH_EEENS5_IJSH_SC_EEEEEEEvNS4_8identityENS4_23SM90_TMA_LOAD_MULTICASTES1B_vS1C_EENS_8epilogue10collective6detail29Sm90TmaWarpSpecializedAdapterINS1G_15DefaultEpilogueISJ_SK_SK_NS1F_6thread17LinearCombinationISJ_Li1EffLNS1K_9ScaleType4KindE0ELNS_15FloatRoundStyleE2ESJ_EENS1_15EpilogueDefaultEEEEEvvEEEEvNT_6ParamsE)
        /*0020*/ 	.word	0x00000678
.L_16:


//--------------------- .nv.compat                --------------------------
	.section	.nv.compat,"",@"SHT_CUDA_COMPAT_INFO"
	.align	4
        /*0000*/ 	.byte	0x02, 0x09, 0x01, 0x00, 0x02, 0x02, 0x04, 0x00, 0x02, 0x05, 0x05, 0x00, 0x03, 0x07, 0x01, 0x01
        /*0010*/ 	.byte	0x02, 0x03, 0x01, 0x00, 0x02, 0x06, 0x01, 0x00, 0x04, 0x0b, 0x08, 0x00, 0x00, 0x00, 0x00, 0x00
        /*0020*/ 	.byte	0x00, 0x00, 0x00, 0x00


//--------------------- .nv.info._ZN7cutlass13device_kernelINS_4gemm6kernel13GemmUniversalIN4cute5tupleIJiiiiEEENS1_10collective13CollectiveMmaINS1_37MainloopSm90TmaGmmaWarpSpecializedFP8ILi14ENS5_IJNS4_1CILi8EEENSA_ILi1EEESC_EEENS1_35KernelTmaWarpSpecializedCooperativeEEENS5_IJNSA_ILi256EEESG_NSA_ILi32EEEEEENS_12float_e4m3_tENS5_IJlSC_lEEESJ_SK_NS4_8TiledMMAINS4_8MMA_AtomIJNS4_4SM904GMMA31MMA_64x256x32_F32E4M3E4M3_SS_TNILNSO_7ScaleInE1ELSQ_1EEEEEENS4_6LayoutINS5_IJNSA_ILi2EEESC_SC_EEENS5_IJSC_NSA_ILi0EEESW_EEEEENS5_IJNS4_10UnderscoreESZ_SZ_EEEEENS4_13SM90_TMA_LOADENS4_14ComposedLayoutINS4_7SwizzleILi1ELi4ELi3EEENS4_18smem_ptr_flag_bitsILi8EEENST_INS5_IJSB_SH_EEENS5_IJSH_SC_EEEEEEEvNS4_8identityENS4_23SM90_TMA_LOAD_MULTICASTES1B_vS1C_EENS_8epilogue10collective6detail29Sm90TmaWarpSpecializedAdapterINS1G_15DefaultEpilogueISJ_SK_SK_NS1F_6thread17LinearCombinationISJ_Li1EffLNS1K_9ScaleType4KindE0ELNS_15FloatRoundStyleE2ESJ_EENS1_15EpilogueDefaultEEEEEvvEEEEvNT_6ParamsE --------------------------
	.section	.nv.info._ZN7cutlass13device_kernelINS_4gemm6kernel13GemmUniversalIN4cute5tupleIJiiiiEEENS1_10collective13CollectiveMmaINS1_37MainloopSm90TmaGmmaWarpSpecializedFP8ILi14ENS5_IJNS4_1CILi8EEENSA_ILi1EEESC_EEENS1_35KernelTmaWarpSpecializedCooperativeEEENS5_IJNSA_ILi256EEESG_NSA_ILi32EEEEEENS_12float_e4m3_tENS5_IJlSC_lEEESJ_SK_NS4_8TiledMMAINS4_8MMA_AtomIJNS4_4SM904GMMA31MMA_64x256x32_F32E4M3E4M3_SS_TNILNSO_7ScaleInE1ELSQ_1EEEEEENS4_6LayoutINS5_IJNSA_ILi2EEESC_SC_EEENS5_IJSC_NSA_ILi0EEESW_EEEEENS5_IJNS4_10UnderscoreESZ_SZ_EEEEENS4_13SM90_TMA_LOADENS4_14ComposedLayoutINS4_7SwizzleILi1ELi4ELi3EEENS4_18smem_ptr_flag_bitsILi8EEENST_INS5_IJSB_SH_EEENS5_IJSH_SC_EEEEEEEvNS4_8identityENS4_23SM90_TMA_LOAD_MULTICASTES1B_vS1C_EENS_8epilogue10collective6detail29Sm90TmaWarpSpecializedAdapterINS1G_15DefaultEpilogueISJ_SK_SK_NS1F_6thread17LinearCombinationISJ_Li1EffLNS1K_9ScaleType4KindE0ELNS_15FloatRoundStyleE2ESJ_EENS1_15EpilogueDefaultEEEEEvvEEEEvNT_6ParamsE,"",@"SHT_CUDA_INFO"
	.sectionflags	@""
	.align	4


	//----- nvinfo : EIATTR_CUDA_API_VERSION
	.align		4
        /*0000*/ 	.byte	0x04, 0x37
        /*0002*/ 	.short	(.L_18 - .L_17)
.L_17:
        /*0004*/ 	.word	0x00000082


	//----- nvinfo : EIATTR_KPARAM_INFO
	.align		4
.L_18:
        /*0008*/ 	.byte	0x04, 0x17
        /*000a*/ 	.short	(.L_20 - .L_19)
.L_19:
        /*000c*/ 	.word	0x00000000
        /*0010*/ 	.short	0x0000
        /*0012*/ 	.short	0x0070
        /*0014*/ 	.byte	0x00, 0xf0, 0x01, 0x10


	//----- nvinfo : EIATTR_SPARSE_MMA_MASK
	.align		4
.L_20:
        /*0018*/ 	.byte	0x03, 0x50
        /*001a*/ 	.short	0x0000


	//----- nvinfo : EIATTR_MAXREG_COUNT
	.align		4
        /*001c*/ 	.byte	0x03, 0x1b
        /*001e*/ 	.short	0x00a8


	//----- nvinfo : EIATTR_NUM_BARRIERS
	.align		4
        /*0020*/ 	.byte	0x02, 0x4c
        /*0022*/ 	.byte	0x01
	.zero		1


	//----- nvinfo : EIATTR_ANNOTATIONS
	.align		4
        /*0024*/ 	.byte	0x04, 0x55
        /*0026*/ 	.short	(.L_22 - .L_21)


	//   ....[0]....
.L_21:
        /*0028*/ 	.word	0x00000001
        /*002c*/ 	.byte	0x80, 0x07, 0x00, 0x00, 0x01, 0x00, 0x00, 0x00, 0x60, 0x09, 0x00, 0x00, 0x01, 0x00, 0x00, 0x00
        /* <DEDUP_REMOVED lines=1356> */
        /*54fc*/ 	.byte	0x60, 0x3d, 0x02, 0x00


	//----- nvinfo : EIATTR_MERCURY_ISA_VERSION
	.align		4
.L_22:
        /*5500*/ 	.byte	0x03, 0x5f
        /*5502*/ 	.short	0x0101


	//----- nvinfo : EIATTR_INT_WARP_WIDE_INSTR_OFFSETS
	.align		4
        /*5504*/ 	.byte	0x04, 0x31
        /*5506*/ 	.short	(.L_24 - .L_23)


	//   ....[0]....
.L_23:
        /*5508*/ 	.word	0x000006f0


	//   ....[1]....
        /*550c*/ 	.word	0x00000700


	//   ....[2]....
        /*5510*/ 	.word	0x00000870


	//----- nvinfo : EIATTR_COOP_GROUP_MASK_REGIDS
	.align		4
.L_24:
        /*5514*/ 	.byte	0x04, 0x29
        /*5516*/ 	.short	(.L_26 - .L_25)


	//   ....[0]....
.L_25:
        /*5518*/ 	.word	0xffffffff


	//   ....[1]....
        /*551c*/ 	.word	0xffffffff


	//   ....[2]....
        /*5520*/ 	.word	0xffffffff


	//   ....[3]....
        /*5524*/ 	.word	0xffffffff


	//   ....[4]....
        /*5528*/ 	.word	0xffffffff


	//   ....[5]....
        /*552c*/ 	.word	0xffffffff


	//----- nvinfo : EIATTR_COOP_GROUP_INSTR_OFFSETS
	.align		4
.L_26:
        /*5530*/ 	.byte	0x04, 0x28
        /*5532*/ 	.short	(.L_28 - .L_27)


	//   ....[0]....
.L_27:
        /*5534*/ 	.word	0x00000070


	//   ....[1]....
        /*5538*/ 	.word	0x00000080


	//   ....[2]....
        /*553c*/ 	.word	0x000001a0


	//   ....[3]....
        /*5540*/ 	.word	0x00000550


	//   ....[4]....
        /*5544*/ 	.word	0x000009b0


	//   ....[5]....
        /*5548*/ 	.word	0x00002af0


	//----- nvinfo : EIATTR_REG_RECONFIG
	.align		4
.L_28:
        /*554c*/ 	.byte	0x01, 0x54
	.zero		2


	//----- nvinfo : EIATTR_MBARRIER_INSTR_OFFSETS
	.align		4
        /*5550*/ 	.byte	0x04, 0x39
        /*5552*/ 	.short	(.L_30 - .L_29)


	//   ....[0]....
.L_29:
        /*5554*/ 	.word	0x00000360
        /*5558*/ 	.word	0x000000ff
        /*555c*/ 	.word	0x00000000
        /*5560*/ 	.short	0x0100
        /*5562*/ 	.byte	0x09
	.zero		1


	//   ....[1]....
        /*5564*/ 	.word	0x00000370
        /*5568*/ 	.word	0x000000ff
        /*556c*/ 	.word	0x00000070
        /*5570*/ 	.short	0x0100
        /*5572*/ 	.byte	0x09
	.zero		1


	//   ....[2]....
        /*5574*/ 	.word	0x00000380
        /*5578*/ 	.word	0x000000ff
        /*557c*/ 	.word	0x00000008
        /*5580*/ 	.short	0x0100
        /*5582*/ 	.byte	0x09
	.zero		1


	//   ....[3]....
        /*5584*/ 	.word	0x00000390
        /*5588*/ 	.word	0x000000ff
        /*558c*/ 	.word	0x00000078
        /*5590*/ 	.short	0x0100
        /*5592*/ 	.byte	0x09
	.zero		1


	//   ....[4]....
        /*5594*/ 	.word	0x000003a0
        /*5598*/ 	.word	0x000000ff
        /*559c*/ 	.word	0x00000010
        /*55a0*/ 	.short	0x0100
        /*55a2*/ 	.byte	0x09
	.zero		1


	//   ....[5]....
        /*55a4*/ 	.word	0x000003b0
        /*55a8*/ 	.word	0x000000ff
        /*55ac*/ 	.word	0x00000080
        /*55b0*/ 	.short	0x0100
        /*55b2*/ 	.byte	0x09
	.zero		1


	//   ....[6]....
        /*55b4*/ 	.word	0x000003c0
        /*55b8*/ 	.word	0x000000ff
        /*55bc*/ 	.word	0x00000018
        /*55c0*/ 	.short	0x0100
        /*55c2*/ 	.byte	0x09
	.zero		1


	//   ....[7]....
        /*55c4*/ 	.word	0x000003d0
        /*55c8*/ 	.word	0x000000ff
        /*55cc*/ 	.word	0x00000088
        /*55d0*/ 	.short	0x0100
        /*55d2*/ 	.byte	0x09
	.zero		1


	//   ....[8]....
        /*55d4*/ 	.word	0x000003e0
        /*55d8*/ 	.word	0x000000ff
        /*55dc*/ 	.word	0x00000020
        /*55e0*/ 	.short	0x0100
        /*55e2*/ 	.byte	0x09
	.zero		1


	//   ....[9]....
        /*55e4*/ 	.word	0x000003f0
        /*55e8*/ 	.word	0x000000ff
        /*55ec*/ 	.word	0x00000090
        /*55f0*/ 	.short	0x0100
        /*55f2*/ 	.byte	0x09
	.zero		1


	//   ....[10]....
        /*55f4*/ 	.word	0x00000400
        /*55f8*/ 	.word	0x000000ff
        /*55fc*/ 	.word	0x00000028
        /*5600*/ 	.short	0x0100
        /*5602*/ 	.byte	0x09
	.zero		1


	//   ....[11]....
        /*5604*/ 	.word	0x00000410
        /*5608*/ 	.word	0x000000ff
        /*560c*/ 	.word	0x00000098
        /*5610*/ 	.short	0x0100
        /*5612*/ 	.byte	0x09
	.zero		1


	//   ....[12]....
        /*5614*/ 	.word	0x00000420
        /*5618*/ 	.word	0x000000ff
        /*561c*/ 	.word	0x00000030
        /*5620*/ 	.short	0x0100
        /*5622*/ 	.byte	0x09
	.zero		1


	//   ....[13]....
        /*5624*/ 	.word	0x00000430
        /*5628*/ 	.word	0x000000ff
        /*562c*/ 	.word	0x000000a0
        /*5630*/ 	.short	0x0100
        /*5632*/ 	.byte	0x09
	.zero		1


	//   ....[14]....
        /*5634*/ 	.word	0x00000440
        /*5638*/ 	.word	0x000000ff
        /*563c*/ 	.word	0x00000038
        /*5640*/ 	.short	0x0100
        /*5642*/ 	.byte	0x09
	.zero		1


	//   ....[15]....
        /*5644*/ 	.word	0x00000450
        /*5648*/ 	.word	0x000000ff
        /*564c*/ 	.word	0x000000a8
        /*5650*/ 	.short	0x0100
        /*5652*/ 	.byte	0x09
	.zero		1


	//   ....[16]....
        /*5654*/ 	.word	0x00000460
        /*5658*/ 	.word	0x000000ff
        /*565c*/ 	.word	0x00000040
        /*5660*/ 	.short	0x0100
        /*5662*/ 	.byte	0x09
	.zero		1


	//   ....[17]....
        /*5664*/ 	.word	0x00000470
        /*5668*/ 	.word	0x000000ff
        /*566c*/ 	.word	0x000000b0
        /*5670*/ 	.short	0x0100
        /*5672*/ 	.byte	0x09
	.zero		1


	//   ....[18]....
        /*5674*/ 	.word	0x00000480
        /*5678*/ 	.word	0x000000ff
        /*567c*/ 	.word	0x00000048
        /*5680*/ 	.short	0x0100
        /*5682*/ 	.byte	0x09
	.zero		1


	//   ....[19]....
        /*5684*/ 	.word	0x00000490
        /*5688*/ 	.word	0x000000ff
        /*568c*/ 	.word	0x000000b8
        /*5690*/ 	.short	0x0100
        /*5692*/ 	.byte	0x09
	.zero		1


	//   ....[20]....
        /*5694*/ 	.word	0x000004a0
        /*5698*/ 	.word	0x000000ff
        /*569c*/ 	.word	0x00000050
        /*56a0*/ 	.short	0x0100
        /*56a2*/ 	.byte	0x09
	.zero		1


	//   ....[21]....
        /*56a4*/ 	.word	0x000004b0
        /*56a8*/ 	.word	0x000000ff
        /*56ac*/ 	.word	0x000000c0
        /*56b0*/ 	.short	0x0100
        /*56b2*/ 	.byte	0x09
	.zero		1


	//   ....[22]....
        /*56b4*/ 	.word	0x000004c0
        /*56b8*/ 	.word	0x000000ff
        /*56bc*/ 	.word	0x00000058
        /*56c0*/ 	.short	0x0100
        /*56c2*/ 	.byte	0x09
	.zero		1


	//   ....[23]....
        /*56c4*/ 	.word	0x000004d0
        /*56c8*/ 	.word	0x000000ff
        /*56cc*/ 	.word	0x000000c8
        /*56d0*/ 	.short	0x0100
        /*56d2*/ 	.byte	0x09
	.zero		1


	//   ....[24]....
        /*56d4*/ 	.word	0x000004e0
        /*56d8*/ 	.word	0x000000ff
        /*56dc*/ 	.word	0x00000060
        /*56e0*/ 	.short	0x0100
        /*56e2*/ 	.byte	0x09
	.zero		1


	//   ....[25]....
        /*56e4*/ 	.word	0x000004f0
        /*56e8*/ 	.word	0x000000ff
        /*56ec*/ 	.word	0x000000d0
        /*56f0*/ 	.short	0x0100
        /*56f2*/ 	.byte	0x09
	.zero		1


	//   ....[26]....
        /*56f4*/ 	.word	0x00000500
        /*56f8*/ 	.word	0x000000ff
        /*56fc*/ 	.word	0x00000068
        /*5700*/ 	.short	0x0100
        /*5702*/ 	.byte	0x09
	.zero		1


	//   ....[27]....
        /*5704*/ 	.word	0x00000510
        /*5708*/ 	.word	0x000000ff
        /*570c*/ 	.word	0x000000d8
        /*5710*/ 	.short	0x0100
        /*5712*/ 	.byte	0x09
	.zero		1


	//   ....[28]....
        /*5714*/ 	.word	0x000008e0
        /*5718*/ 	.word	0x000000ff
        /*571c*/ 	.word	0x000000f0
        /*5720*/ 	.short	0x0100
        /*5722*/ 	.byte	0x06
	.zero		1


	//   ....[29]....
        /*5724*/ 	.word	0x00000950
        /*5728*/ 	.word	0x000000ff
        /*572c*/ 	.word	0x000000f8
        /*5730*/ 	.short	0x0100
        /*5732*/ 	.byte	0x06
	.zero		1


	//   ....[30]....
        /*5734*/ 	.word	0x00002f00
        /*5738*/ 	.word	0x000000ff
        /*573c*/ 	.word	0x00000000
        /*5740*/ 	.short	0x010a
        /*5742*/ 	.byte	0x07
	.zero		1


	//   ....[31]....
        /*5744*/ 	.word	0x00002f60
        /*5748*/ 	.word	0x000000ff
        /*574c*/ 	.word	0x00000000
        /*5750*/ 	.short	0x010a
        /*5752*/ 	.byte	0x07
	.zero		1


	//   ....[32]....
        /*5754*/ 	.word	0x00006720
        /*5758*/ 	.word	0x000000ff
        /*575c*/ 	.word	0x00000000
        /*5760*/ 	.short	0x010a
        /*5762*/ 	.byte	0x0f
	.zero		1


	//   ....[33]....
        /*5764*/ 	.word	0x00006760
        /*5768*/ 	.word	0x000000ff
        /*576c*/ 	.word	0x00000000
        /*5770*/ 	.short	0x010a
        /*5772*/ 	.byte	0x0f
	.zero		1


	//   ....[34]....
        /*5774*/ 	.word	0x0000b410
        /*5778*/ 	.word	0x00000003
        /*577c*/ 	.word	0x00000000
        /*5780*/ 	.short	0x0101
        /*5782*/ 	.byte	0x3f
	.zero		1


	//   ....[35]....
        /*5784*/ 	.word	0x0000ef20
        /*5788*/ 	.word	0x00000000
        /*578c*/ 	.word	0x00000000
        /*5790*/ 	.short	0x0101
        /*5792*/ 	.byte	0x3f
	.zero		1


	//   ....[36]....
        /*5794*/ 	.word	0x000229e0
        /*5798*/ 	.word	0x0000000c
        /*579c*/ 	.word	0x00000070
        /*57a0*/ 	.short	0x010a
        /*57a2*/ 	.byte	0x3f
	.zero		1


	//   ....[37]....
        /*57a4*/ 	.word	0x00022d40
        /*57a8*/ 	.word	0x00000002
        /*57ac*/ 	.word	0x000000f8
        /*57b0*/ 	.short	0x0101
        /*57b2*/ 	.byte	0x3f
	.zero		1


	//   ....[38]....
        /*57b4*/ 	.word	0x00023500
        /*57b8*/ 	.word	0x00000003
        /*57bc*/ 	.word	0x00000000
        /*57c0*/ 	.short	0x010a
        /*57c2*/ 	.byte	0x3f
	.zero		1


	//   ....[39]....
        /*57c4*/ 	.word	0x00023590
        /*57c8*/ 	.word	0x00000003
        /*57cc*/ 	.word	0x00000000
        /*57d0*/ 	.short	0x010a
        /*57d2*/ 	.byte	0x3f
	.zero		1


	//   ....[40]....
        /*57d4*/ 	.word	0x00023620
        /*57d8*/ 	.word	0x00000003
        /*57dc*/ 	.word	0x00000000
        /*57e0*/ 	.short	0x010a
        /*57e2*/ 	.byte	0x3f
	.zero		1


	//   ....[41]....
        /*57e4*/ 	.word	0x000236b0
        /*57e8*/ 	.word	0x00000003
        /*57ec*/ 	.word	0x00000000
        /*57f0*/ 	.short	0x010a
        /*57f2*/ 	.byte	0x3f
	.zero		1


	//   ....[42]....
        /*57f4*/ 	.word	0x00023740
        /*57f8*/ 	.word	0x00000003
        /*57fc*/ 	.word	0x00000000
        /*5800*/ 	.short	0x010a
        /*5802*/ 	.byte	0x3f
	.zero		1


	//   ....[43]....
        /*5804*/ 	.word	0x000237d0
        /*5808*/ 	.word	0x00000003
        /*580c*/ 	.word	0x00000000
        /*5810*/ 	.short	0x010a
        /*5812*/ 	.byte	0x3f
	.zero		1


	//   ....[44]....
        /*5814*/ 	.word	0x00023860
        /*5818*/ 	.word	0x00000003
        /*581c*/ 	.word	0x00000000
        /*5820*/ 	.short	0x010a
        /*5822*/ 	.byte	0x3f
	.zero		1


	//   ....[45]....
        /*5824*/ 	.word	0x000238f0
        /*5828*/ 	.word	0x00000003
        /*582c*/ 	.word	0x00000000
        /*5830*/ 	.short	0x010a
        /*5832*/ 	.byte	0x3f
	.zero		1


	//   ....[46]....
        /*5834*/ 	.word	0x00023980
        /*5838*/ 	.word	0x00000003
        /*583c*/ 	.word	0x00000000
        /*5840*/ 	.short	0x010a
        /*5842*/ 	.byte	0x3f
	.zero		1


	//   ....[47]....
        /*5844*/ 	.word	0x00023a10
        /*5848*/ 	.word	0x00000003
        /*584c*/ 	.word	0x00000000
        /*5850*/ 	.short	0x010a
        /*5852*/ 	.byte	0x3f
	.zero		1


	//   ....[48]....
        /*5854*/ 	.word	0x00023aa0
        /*5858*/ 	.word	0x00000003
        /*585c*/ 	.word	0x00000000
        /*5860*/ 	.short	0x010a
        /*5862*/ 	.byte	0x3f
	.zero		1


	//   ....[49]....
        /*5864*/ 	.word	0x00023b30
        /*5868*/ 	.word	0x00000003
        /*586c*/ 	.word	0x00000000
        /*5870*/ 	.short	0x010a
        /*5872*/ 	.byte	0x3f
	.zero		1


	//   ....[50]....
        /*5874*/ 	.word	0x00023bc0
        /*5878*/ 	.word	0x00000003
        /*587c*/ 	.word	0x00000000
        /*5880*/ 	.short	0x010a
        /*5882*/ 	.byte	0x3f
	.zero		1


	//   ....[51]....
        /*5884*/ 	.word	0x00023c50
        /*5888*/ 	.word	0x00000003
        /*588c*/ 	.word	0x00000000
        /*5890*/ 	.short	0x010a
        /*5892*/ 	.byte	0x3f
	.zero		1


	//   ....[52]....
        /*5894*/ 	.word	0x00023cc0
        /*5898*/ 	.word	0x00000003
        /*589c*/ 	.word	0x00000000
        /*58a0*/ 	.short	0x010a
        /*58a2*/ 	.byte	0x3f
	.zero		1


	//   ....[53]....
        /*58a4*/ 	.word	0x00023d30
        /*58a8*/ 	.word	0x00000000
        /*58ac*/ 	.word	0x00000000
        /*58b0*/ 	.short	0x010a
        /*58b2*/ 	.byte	0x3f
	.zero		1


	//   ....[54]....
        /*58b4*/ 	.word	0x00023e10
        /*58b8*/ 	.word	0x0000000c
        /*58bc*/ 	.word	0x00000070
        /*58c0*/ 	.short	0x010a
        /*58c2*/ 	.byte	0x3f
	.zero		1


	//   ....[55]....
        /*58c4*/ 	.word	0x00023ee0
        /*58c8*/ 	.word	0x00000003
        /*58cc*/ 	.word	0x00000000
        /*58d0*/ 	.short	0x010a
        /*58d2*/ 	.byte	0x3f
	.zero		1


	//   ....[56]....
        /*58d4*/ 	.word	0x00023f30
        /*58d8*/ 	.word	0x00000003
        /*58dc*/ 	.word	0x00000000
        /*58e0*/ 	.short	0x010a
        /*58e2*/ 	.byte	0x3f
	.zero		1


	//   ....[57]....
        /*58e4*/ 	.word	0x00023f80
        /*58e8*/ 	.word	0x00000003
        /*58ec*/ 	.word	0x00000000
        /*58f0*/ 	.short	0x010a
        /*58f2*/ 	.byte	0x3f
	.zero		1


	//   ....[58]....
        /*58f4*/ 	.word	0x00023fd0
        /*58f8*/ 	.word	0x00000003
        /*58fc*/ 	.word	0x00000000
        /*5900*/ 	.short	0x010a
        /*5902*/ 	.byte	0x3f
	.zero		1


	//   ....[59]....
        /*5904*/ 	.word	0x00024020
        /*5908*/ 	.word	0x00000003
        /*590c*/ 	.word	0x00000000
        /*5910*/ 	.short	0x010a
        /*5912*/ 	.byte	0x3f
	.zero		1


	//   ....[60]....
        /*5914*/ 	.word	0x00024070
        /*5918*/ 	.word	0x00000003
        /*591c*/ 	.word	0x00000000
        /*5920*/ 	.short	0x010a
        /*5922*/ 	.byte	0x3f
	.zero		1


	//   ....[61]....
        /*5924*/ 	.word	0x000240c0
        /*5928*/ 	.word	0x00000003
        /*592c*/ 	.word	0x00000000
        /*5930*/ 	.short	0x010a
        /*5932*/ 	.byte	0x3f
	.zero		1


	//   ....[62]....
        /*5934*/ 	.word	0x00024110
        /*5938*/ 	.word	0x00000003
        /*593c*/ 	.word	0x00000000
        /*5940*/ 	.short	0x010a
        /*5942*/ 	.byte	0x3f
	.zero		1


	//   ....[63]....
        /*5944*/ 	.word	0x00024160
        /*5948*/ 	.word	0x00000003
        /*594c*/ 	.word	0x00000000
        /*5950*/ 	.short	0x010a
        /*5952*/ 	.byte	0x3f
	.zero		1


	//   ....[64]....
        /*5954*/ 	.word	0x000241b0
        /*5958*/ 	.word	0x00000003
        /*595c*/ 	.word	0x00000000
        /*5960*/ 	.short	0x010a
        /*5962*/ 	.byte	0x3f
	.zero		1


	//   ....[65]....
        /*5964*/ 	.word	0x00024200
        /*5968*/ 	.word	0x00000003
        /*596c*/ 	.word	0x00000000
        /*5970*/ 	.short	0x010a
        /*5972*/ 	.byte	0x3f
	.zero		1


	//   ....[66]....
        /*5974*/ 	.word	0x00024250
        /*5978*/ 	.word	0x00000003
        /*597c*/ 	.word	0x00000000
        /*5980*/ 	.short	0x010a
        /*5982*/ 	.byte	0x3f
	.zero		1


	//   ....[67]....
        /*5984*/ 	.word	0x000242a0
        /*5988*/ 	.word	0x00000003
        /*598c*/ 	.word	0x00000000
        /*5990*/ 	.short	0x010a
        /*5992*/ 	.byte	0x3f
	.zero		1


	//----- nvinfo : EIATTR_NUM_MBARRIERS
	.align		4
.L_30:
        /*5994*/ 	.byte	0x03, 0x38
        /*5996*/ 	.short	0x001e


	//----- nvinfo : EIATTR_EXIT_INSTR_OFFSETS
	.align		4
        /*5998*/ 	.byte	0x04, 0x1c
        /*599a*/ 	.short	(.L_32 - .L_31)


	//   ....[0]....
.L_31:
        /*599c*/ 	.word	0x00000b40


	//   ....[1]....
        /*59a0*/ 	.word	0x000013e0


	//   ....[2]....
        /*59a4*/ 	.word	0x000220c0


	//   ....[3]....
        /*59a8*/ 	.word	0x00022660


	//   ....[4]....
        /*59ac*/ 	.word	0x00023ca0


	//----- nvinfo : EIATTR_MAX_THREADS
	.align		4
.L_32:
        /*59b0*/ 	.byte	0x04, 0x05
        /*59b2*/ 	.short	(.L_34 - .L_33)
.L_33:
        /*59b4*/ 	.word	0x00000180
        /*59b8*/ 	.word	0x00000001
        /*59bc*/ 	.word	0x00000001


	//----- nvinfo : EIATTR_CRS_STACK_SIZE
	.align		4
.L_34:
        /*59c0*/ 	.byte	0x04, 0x1e
        /*59c2*/ 	.short	(.L_36 - .L_35)
.L_35:
        /*59c4*/ 	.word	0x00000000


	//----- nvinfo : EIATTR_CBANK_PARAM_SIZE
	.align		4
.L_36:
        /*59c8*/ 	.byte	0x03, 0x19
        /*59ca*/ 	.short	0x0470


	//----- nvinfo : EIATTR_PARAM_CBANK
	.align		4
        /*59cc*/ 	.byte	0x04, 0x0a
        /*59ce*/ 	.short	(.L_38 - .L_37)
	.align		4
.L_37:
        /*59d0*/ 	.word	index@(.nv.constant0._ZN7cutlass13device_kernelINS_4gemm6kernel13GemmUniversalIN4cute5tupleIJiiiiEEENS1_10collective13CollectiveMmaINS1_37MainloopSm90TmaGmmaWarpSpecializedFP8ILi14ENS5_IJNS4_1CILi8EEENSA_ILi1EEESC_EEENS1_35KernelTmaWarpSpecializedCooperativeEEENS5_IJNSA_ILi256EEESG_NSA_ILi32EEEEEENS_12float_e4m3_tENS5_IJlSC_lEEESJ_SK_NS4_8TiledMMAINS4_8MMA_AtomIJNS4_4SM904GMMA31MMA_64x256x32_F32E4M3E4M3_SS_TNILNSO_7ScaleInE1ELSQ_1EEEEEENS4_6LayoutINS5_IJNSA_ILi2EEESC_SC_EEENS5_IJSC_NSA_ILi0EEESW_EEEEENS5_IJNS4_10UnderscoreESZ_SZ_EEEEENS4_13SM90_TMA_LOADENS4_14ComposedLayoutINS4_7SwizzleILi1ELi4ELi3EEENS4_18smem_ptr_flag_bitsILi8EEENST_INS5_IJSB_SH_EEENS5_IJSH_SC_EEEEEEEvNS4_8identityENS4_23SM90_TMA_LOAD_MULTICASTES1B_vS1C_EENS_8epilogue10collective6detail29Sm90TmaWarpSpecializedAdapterINS1G_15DefaultEpilogueISJ_SK_SK_NS1F_6thread17LinearCombinationISJ_Li1EffLNS1K_9ScaleType4KindE0ELNS_15FloatRoundStyleE2ESJ_EENS1_15EpilogueDefaultEEEEEvvEEEEvNT_6ParamsE)
        /*59d4*/ 	.short	0x0210
        /*59d6*/ 	.short	0x0470


	//----- nvinfo : EIATTR_SW_WAR
	.align		4
.L_38:
        /*59d8*/ 	.byte	0x04, 0x36
        /*59da*/ 	.short	(.L_40 - .L_39)
.L_39:
        /*59dc*/ 	.word	0x00000008
.L_40:


//--------------------- .nv.callgraph             --------------------------
	.section	.nv.callgraph,"",@"SHT_CUDA_CALLGRAPH"
	.align	4
	.sectionentsize	8
	.align		4
        /*0000*/ 	.word	0x00000000
	.align		4
        /*0004*/ 	.word	0xffffffff
	.align		4
        /*0008*/ 	.word	0x00000000
	.align		4
        /*000c*/ 	.word	0xfffffffe
	.align		4
        /*0010*/ 	.word	0x00000000
	.align		4
        /*0014*/ 	.word	0xfffffffd
	.align		4
        /*0018*/ 	.word	0x00000000
	.align		4
        /*001c*/ 	.word	0xfffffffc


//--------------------- .nv.constant4             --------------------------
	.section	.nv.constant4,"a",@progbits
	.align	8
	.align		8
.nv.constant4:
        /*0000*/ 	.dword	_ZN40_INTERNAL_de06cde1_4_k_cu_03cace79_206314cuda3std3__45__cpo5beginE
	.align		8
        /*0008*/ 	.dword	_ZN40_INTERNAL_de06cde1_4_k_cu_03cace79_206314cuda3std3__45__cpo3endE
	.align		8
        /*0010*/ 	.dword	_ZN40_INTERNAL_de06cde1_4_k_cu_03cace79_206314cuda3std3__45__cpo6cbeginE
	.align		8
        /*0018*/ 	.dword	_ZN40_INTERNAL_de06cde1_4_k_cu_03cace79_206314cuda3std3__45__cpo4cendE
	.align		8
        /*0020*/ 	.dword	_ZN40_INTERNAL_de06cde1_4_k_cu_03cace79_206314cuda3std3__442_GLOBAL__N__de06cde1_4_k_cu_03cace79_206316ignoreE
	.align		8
        /*0028*/ 	.dword	_ZN40_INTERNAL_de06cde1_4_k_cu_03cace79_206314cuda3std3__419piecewise_constructE
	.align		8
        /*0030*/ 	.dword	_ZN40_INTERNAL_de06cde1_4_k_cu_03cace79_206314cuda3std3__48in_placeE
	.align		8
        /*0038*/ 	.dword	_ZN40_INTERNAL_de06cde1_4_k_cu_03cace79_206314cuda3std6ranges3__45__cpo4swapE
	.align		8
        /*0040*/ 	.dword	_ZN40_INTERNAL_de06cde1_4_k_cu_03cace79_206314cuda3std6ranges3__45__cpo9iter_moveE
	.align		8
        /*0048*/ 	.dword	_ZN40_INTERNAL_de06cde1_4_k_cu_03cace79_206314cute7productE
	.align		8
        /*0050*/ 	.dword	_ZN40_INTERNAL_de06cde1_4_k_cu_03cace79_206314cute1_E


//--------------------- .text._ZN7cutlass13device_kernelINS_4gemm6kernel13GemmUniversalIN4cute5tupleIJiiiiEEENS1_10collective13CollectiveMmaINS1_37MainloopSm90TmaGmmaWarpSpecializedFP8ILi14ENS5_IJNS4_1CILi8EEENSA_ILi1EEESC_EEENS1_35KernelTmaWarpSpecializedCooperativeEEENS5_IJNSA_ILi256EEESG_NSA_ILi32EEEEEENS_12float_e4m3_tENS5_IJlSC_lEEESJ_SK_NS4_8TiledMMAINS4_8MMA_AtomIJNS4_4SM904GMMA31MMA_64x256x32_F32E4M3E4M3_SS_TNILNSO_7ScaleInE1ELSQ_1EEEEEENS4_6LayoutINS5_IJNSA_ILi2EEESC_SC_EEENS5_IJSC_NSA_ILi0EEESW_EEEEENS5_IJNS4_10UnderscoreESZ_SZ_EEEEENS4_13SM90_TMA_LOADENS4_14ComposedLayoutINS4_7SwizzleILi1ELi4ELi3EEENS4_18smem_ptr_flag_bitsILi8EEENST_INS5_IJSB_SH_EEENS5_IJSH_SC_EEEEEEEvNS4_8identityENS4_23SM90_TMA_LOAD_MULTICASTES1B_vS1C_EENS_8epilogue10collective6detail29Sm90TmaWarpSpecializedAdapterINS1G_15DefaultEpilogueISJ_SK_SK_NS1F_6thread17LinearCombinationISJ_Li1EffLNS1K_9ScaleType4KindE0ELNS_15FloatRoundStyleE2ESJ_EENS1_15EpilogueDefaultEEEEEvvEEEEvNT_6ParamsE --------------------------
	.section	.text._ZN7cutlass13device_kernelINS_4gemm6kernel13GemmUniversalIN4cute5tupleIJiiiiEEENS1_10collective13CollectiveMmaINS1_37MainloopSm90TmaGmmaWarpSpecializedFP8ILi14ENS5_IJNS4_1CILi8EEENSA_ILi1EEESC_EEENS1_35KernelTmaWarpSpecializedCooperativeEEENS5_IJNSA_ILi256EEESG_NSA_ILi32EEEEEENS_12float_e4m3_tENS5_IJlSC_lEEESJ_SK_NS4_8TiledMMAINS4_8MMA_AtomIJNS4_4SM904GMMA31MMA_64x256x32_F32E4M3E4M3_SS_TNILNSO_7ScaleInE1ELSQ_1EEEEEENS4_6LayoutINS5_IJNSA_ILi2EEESC_SC_EEENS5_IJSC_NSA_ILi0EEESW_EEEEENS5_IJNS4_10UnderscoreESZ_SZ_EEEEENS4_13SM90_TMA_LOADENS4_14ComposedLayoutINS4_7SwizzleILi1ELi4ELi3EEENS4_18smem_ptr_flag_bitsILi8EEENST_INS5_IJSB_SH_EEENS5_IJSH_SC_EEEEEEEvNS4_8identityENS4_23SM90_TMA_LOAD_MULTICASTES1B_vS1C_EENS_8epilogue10collective6detail29Sm90TmaWarpSpecializedAdapterINS1G_15DefaultEpilogueISJ_SK_SK_NS1F_6thread17LinearCombinationISJ_Li1EffLNS1K_9ScaleType4KindE0ELNS_15FloatRoundStyleE2ESJ_EENS1_15EpilogueDefaultEEEEEvvEEEEvNT_6ParamsE,"ax",@progbits
	.align	128
.text._ZN7cutlass13device_kernelINS_4gemm6kernel13GemmUniversalIN4cute5tupleIJiiiiEEENS1_10collective13CollectiveMmaINS1_37MainloopSm90TmaGmmaWarpSpecializedFP8ILi14ENS5_IJNS4_1CILi8EEENSA_ILi1EEESC_EEENS1_35KernelTmaWarpSpecializedCooperativeEEENS5_IJNSA_ILi256EEESG_NSA_ILi32EEEEEENS_12float_e4m3_tENS5_IJlSC_lEEESJ_SK_NS4_8TiledMMAINS4_8MMA_AtomIJNS4_4SM904GMMA31MMA_64x256x32_F32E4M3E4M3_SS_TNILNSO_7ScaleInE1ELSQ_1EEEEEENS4_6LayoutINS5_IJNSA_ILi2EEESC_SC_EEENS5_IJSC_NSA_ILi0EEESW_EEEEENS5_IJNS4_10UnderscoreESZ_SZ_EEEEENS4_13SM90_TMA_LOADENS4_14ComposedLayoutINS4_7SwizzleILi1ELi4ELi3EEENS4_18smem_ptr_flag_bitsILi8EEENST_INS5_IJSB_SH_EEENS5_IJSH_SC_EEEEEEEvNS4_8identityENS4_23SM90_TMA_LOAD_MULTICASTES1B_vS1C_EENS_8epilogue10collective6detail29Sm90TmaWarpSpecializedAdapterINS1G_15DefaultEpilogueISJ_SK_SK_NS1F_6thread17LinearCombinationISJ_Li1EffLNS1K_9ScaleType4KindE0ELNS_15FloatRoundStyleE2ESJ_EENS1_15EpilogueDefaultEEEEEvvEEEEvNT_6ParamsE:
        .type           _ZN7cutlass13device_kernelINS_4gemm6kernel13GemmUniversalIN4cute5tupleIJiiiiEEENS1_10collective13CollectiveMmaINS1_37MainloopSm90TmaGmmaWarpSpecializedFP8ILi14ENS5_IJNS4_1CILi8EEENSA_ILi1EEESC_EEENS1_35KernelTmaWarpSpecializedCooperativeEEENS5_IJNSA_ILi256EEESG_NSA_ILi32EEEEEENS_12float_e4m3_tENS5_IJlSC_lEEESJ_SK_NS4_8TiledMMAINS4_8MMA_AtomIJNS4_4SM904GMMA31MMA_64x256x32_F32E4M3E4M3_SS_TNILNSO_7ScaleInE1ELSQ_1EEEEEENS4_6LayoutINS5_IJNSA_ILi2EEESC_SC_EEENS5_IJSC_NSA_ILi0EEESW_EEEEENS5_IJNS4_10UnderscoreESZ_SZ_EEEEENS4_13SM90_TMA_LOADENS4_14ComposedLayoutINS4_7SwizzleILi1ELi4ELi3EEENS4_18smem_ptr_flag_bitsILi8EEENST_INS5_IJSB_SH_EEENS5_IJSH_SC_EEEEEEEvNS4_8identityENS4_23SM90_TMA_LOAD_MULTICASTES1B_vS1C_EENS_8epilogue10collective6detail29Sm90TmaWarpSpecializedAdapterINS1G_15DefaultEpilogueISJ_SK_SK_NS1F_6thread17LinearCombinationISJ_Li1EffLNS1K_9ScaleType4KindE0ELNS_15FloatRoundStyleE2ESJ_EENS1_15EpilogueDefaultEEEEEvvEEEEvNT_6ParamsE,@function
        .size           _ZN7cutlass13device_kernelINS_4gemm6kernel13GemmUniversalIN4cute5tupleIJiiiiEEENS1_10collective13CollectiveMmaINS1_37MainloopSm90TmaGmmaWarpSpecializedFP8ILi14ENS5_IJNS4_1CILi8EEENSA_ILi1EEESC_EEENS1_35KernelTmaWarpSpecializedCooperativeEEENS5_IJNSA_ILi256EEESG_NSA_ILi32EEEEEENS_12float_e4m3_tENS5_IJlSC_lEEESJ_SK_NS4_8TiledMMAINS4_8MMA_AtomIJNS4_4SM904GMMA31MMA_64x256x32_F32E4M3E4M3_SS_TNILNSO_7ScaleInE1ELSQ_1EEEEEENS4_6LayoutINS5_IJNSA_ILi2EEESC_SC_EEENS5_IJSC_NSA_ILi0EEESW_EEEEENS5_IJNS4_10UnderscoreESZ_SZ_EEEEENS4_13SM90_TMA_LOADENS4_14ComposedLayoutINS4_7SwizzleILi1ELi4ELi3EEENS4_18smem_ptr_flag_bitsILi8EEENST_INS5_IJSB_SH_EEENS5_IJSH_SC_EEEEEEEvNS4_8identityENS4_23SM90_TMA_LOAD_MULTICASTES1B_vS1C_EENS_8epilogue10collective6detail29Sm90TmaWarpSpecializedAdapterINS1G_15DefaultEpilogueISJ_SK_SK_NS1F_6thread17LinearCombinationISJ_Li1EffLNS1K_9ScaleType4KindE0ELNS_15FloatRoundStyleE2ESJ_EENS1_15EpilogueDefaultEEEEEvvEEEEvNT_6ParamsE,(.L_x_611 - _ZN7cutlass13device_kernelINS_4gemm6kernel13GemmUniversalIN4cute5tupleIJiiiiEEENS1_10collective13CollectiveMmaINS1_37MainloopSm90TmaGmmaWarpSpecializedFP8ILi14ENS5_IJNS4_1CILi8EEENSA_ILi1EEESC_EEENS1_35KernelTmaWarpSpecializedCooperativeEEENS5_IJNSA_ILi256EEESG_NSA_ILi32EEEEEENS_12float_e4m3_tENS5_IJlSC_lEEESJ_SK_NS4_8TiledMMAINS4_8MMA_AtomIJNS4_4SM904GMMA31MMA_64x256x32_F32E4M3E4M3_SS_TNILNSO_7ScaleInE1ELSQ_1EEEEEENS4_6LayoutINS5_IJNSA_ILi2EEESC_SC_EEENS5_IJSC_NSA_ILi0EEESW_EEEEENS5_IJNS4_10UnderscoreESZ_SZ_EEEEENS4_13SM90_TMA_LOADENS4_14ComposedLayoutINS4_7SwizzleILi1ELi4ELi3EEENS4_18smem_ptr_flag_bitsILi8EEENST_INS5_IJSB_SH_EEENS5_IJSH_SC_EEEEEEEvNS4_8identityENS4_23SM90_TMA_LOAD_MULTICASTES1B_vS1C_EENS_8epilogue10collective6detail29Sm90TmaWarpSpecializedAdapterINS1G_15DefaultEpilogueISJ_SK_SK_NS1F_6thread17LinearCombinationISJ_Li1EffLNS1K_9ScaleType4KindE0ELNS_15FloatRoundStyleE2ESJ_EENS1_15EpilogueDefaultEEEEEvvEEEEvNT_6ParamsE)
        .other          _ZN7cutlass13device_kernelINS_4gemm6kernel13GemmUniversalIN4cute5tupleIJiiiiEEENS1_10collective13CollectiveMmaINS1_37MainloopSm90TmaGmmaWarpSpecializedFP8ILi14ENS5_IJNS4_1CILi8EEENSA_ILi1EEESC_EEENS1_35KernelTmaWarpSpecializedCooperativeEEENS5_IJNSA_ILi256EEESG_NSA_ILi32EEEEEENS_12float_e4m3_tENS5_IJlSC_lEEESJ_SK_NS4_8TiledMMAINS4_8MMA_AtomIJNS4_4SM904GMMA31MMA_64x256x32_F32E4M3E4M3_SS_TNILNSO_7ScaleInE1ELSQ_1EEEEEENS4_6LayoutINS5_IJNSA_ILi2EEESC_SC_EEENS5_IJSC_NSA_ILi0EEESW_EEEEENS5_IJNS4_10UnderscoreESZ_SZ_EEEEENS4_13SM90_TMA_LOADENS4_14ComposedLayoutINS4_7SwizzleILi1ELi4ELi3EEENS4_18smem_ptr_flag_bitsILi8EEENST_INS5_IJSB_SH_EEENS5_IJSH_SC_EEEEEEEvNS4_8identityENS4_23SM90_TMA_LOAD_MULTICASTES1B_vS1C_EENS_8epilogue10collective6detail29Sm90TmaWarpSpecializedAdapterINS1G_15DefaultEpilogueISJ_SK_SK_NS1F_6thread17LinearCombinationISJ_Li1EffLNS1K_9ScaleType4KindE0ELNS_15FloatRoundStyleE2ESJ_EENS1_15EpilogueDefaultEEEEEvvEEEEvNT_6ParamsE,@"STO_CUDA_ENTRY STV_DEFAULT"
_ZN7cutlass13device_kernelINS_4gemm6kernel13GemmUniversalIN4cute5tupleIJiiiiEEENS1_10collective13CollectiveMmaINS1_37MainloopSm90TmaGmmaWarpSpecializedFP8ILi14ENS5_IJNS4_1CILi8EEENSA_ILi1EEESC_EEENS1_35KernelTmaWarpSpecializedCooperativeEEENS5_IJNSA_ILi256EEESG_NSA_ILi32EEEEEENS_12float_e4m3_tENS5_IJlSC_lEEESJ_SK_NS4_8TiledMMAINS4_8MMA_AtomIJNS4_4SM904GMMA31MMA_64x256x32_F32E4M3E4M3_SS_TNILNSO_7ScaleInE1ELSQ_1EEEEEENS4_6LayoutINS5_IJNSA_ILi2EEESC_SC_EEENS5_IJSC_NSA_ILi0EEESW_EEEEENS5_IJNS4_10UnderscoreESZ_SZ_EEEEENS4_13SM90_TMA_LOADENS4_14ComposedLayoutINS4_7SwizzleILi1ELi4ELi3EEENS4_18smem_ptr_flag_bitsILi8EEENST_INS5_IJSB_SH_EEENS5_IJSH_SC_EEEEEEEvNS4_8identityENS4_23SM90_TMA_LOAD_MULTICASTES1B_vS1C_EENS_8epilogue10collective6detail29Sm90TmaWarpSpecializedAdapterINS1G_15DefaultEpilogueISJ_SK_SK_NS1F_6thread17LinearCombinationISJ_Li1EffLNS1K_9ScaleType4KindE0ELNS_15FloatRoundStyleE2ESJ_EENS1_15EpilogueDefaultEEEEEvvEEEEvNT_6ParamsE:
[----:B------:R-:W0:Y:S02]  /*0000*/  LDC R1, c[0x0][0x28] ;  /* 0x00000a00ff017b82 */ /* 0x000e240000000800 */
[----:B0-----:R-:W-:Y:S01]  /*0010*/  VIADD R1, R1, 0xfffff988 ;  /* 0xfffff98801017836 */ /* 0x001fe20000000000 */
[----:B------:R-:W0:Y:S01]  /*0020*/  S2R R4, SR_TID.X ;  /* 0x0000000000047919 */ /* 0x000e220000002100 */
[----:B------:R-:W-:Y:S01]  /*0030*/  ELECT P0, URZ, PT ;  /* 0x00000000003f782f */ /* 0x000fe20003800000 */
[----:B------:R-:W-:Y:S01]  /*0040*/  BSSY B0, `(.L_x_0) ;  /* 0x0000015000007945 */ /* 0x000fe20003800000 */
[--C-:B0-----:R-:W-:Y:S02]  /*0050*/  SHF.R.U32.HI R0, RZ, 0x5, R4.reuse ;  /* 0x00000005ff007819 */ /* 0x101fe40000011604 */
[----:B------:R-:W-:-:S03]  /*0060*/  SHF.R.U32.HI R2, RZ, 0x7, R4 ;  /* 0x00000007ff027819 */ /* 0x000fc60000011604 */
[----:B------:R-:W0:Y:S04]  /*0070*/  SHFL.IDX PT, R3, R0, RZ, 0x1f ;  /* 0x00001fff00037589 */ /* 0x000e2800000e0000 */
[----:B------:R-:W1:Y:S01]  /*0080*/  SHFL.IDX PT, R2, R2, RZ, 0x1f ;  /* 0x00001fff02027589 */ /* 0x000e6200000e0000 */
[----:B0-----:R-:W-:Y:S02]  /*0090*/  R2UR UR4, R3 ;  /* 0x00000000030472ca */ /* 0x001fe400000e0000 */
[----:B-1----:R-:W-:-:S11]  /*00a0*/  R2UR UR6, R2 ;  /* 0x00000000020672ca */ /* 0x002fd600000e0000 */
[----:B------:R-:W-:Y:S02]  /*00b0*/  USHF.R.S32.HI UR5, URZ, 0x1f, UR4 ;  /* 0x0000001f3f057899 */ /* 0x000fe40008011404 */
[----:B------:R-:W-:Y:S02]  /*00c0*/  ISETP.NE.OR P0, PT, RZ, UR4, !P0 ;  /* 0x00000004ff007c0c */ /* 0x000fe4000c705670 */
[----:B------:R-:W-:-:S04]  /*00d0*/  ULEA.HI UR5, UR5, UR4, URZ, 0x2 ;  /* 0x0000000405057291 */ /* 0x000fc8000f8f103f */
[----:B------:R-:W-:-:S04]  /*00e0*/  ULOP3.LUT UR5, UR5, 0xfffffffc, URZ, 0xc0, !UPT ;  /* 0xfffffffc05057892 */ /* 0x000fc8000f8ec03f */
[----:B------:R-:W-:-:S03]  /*00f0*/  UIADD3 UR8, UR4, -UR5, URZ ;  /* 0x8000000504087290 */ /* 0x000fc6000fffe03f */
[----:B------:R-:W-:Y:S09]  /*0100*/  @P0 BRA `(.L_x_1) ;  /* 0x0000000000200947 */ /* 0x000ff20003800000 */
[----:B------:R-:W-:Y:S02]  /*0110*/  ULDC.64 UR4, c[0x0][0x198] ;  /* 0x0000660000047ab9 */ /* 0x000fe40000000a00 */
[----:B------:R-:W-:Y:S02]  /*0120*/  UIADD3 UR10, UP0, UR4, 0xf0, URZ ;  /* 0x000000f0040a7890 */ /* 0x000fe4000ff1e03f */
[----:B------:R-:W-:Y:S02]  /*0130*/  UIADD3 UR4, UP1, UR4, 0x1f0, URZ ;  /* 0x000001f004047890 */ /* 0x000fe4000ff3e03f */
[----:B------:R-:W-:Y:S02]  /*0140*/  UIADD3.X UR11, URZ, UR5, URZ, UP0, !UPT ;  /* 0x000000053f0b7290 */ /* 0x000fe400087fe43f */
[----:B------:R-:W-:-:S07]  /*0150*/  UIADD3.X UR5, URZ, UR5, URZ, UP1, !UPT ;  /* 0x000000053f057290 */ /* 0x000fce0008ffe43f */
[----:B------:R0:W-:Y:S02]  /*0160*/  UTMACCTL.PF [UR10] ;  /* 0x000000000a0079b9 */ /* 0x0001e40008040000 */
[----:B------:R0:W-:Y:S02]  /*0170*/  UTMACCTL.PF [UR4] ;  /* 0x00000000040079b9 */ /* 0x0001e40008040000 */
[----:B0-----:R-:W-:Y:S01]  /*0180*/  NOP ;  /* 0x0000000000007918 */ /* 0x001fe20000000000 */
.L_x_1:
[----:B------:R-:W-:Y:S05]  /*0190*/  BSYNC B0 ;  /* 0x0000000000007941 */ /* 0x000fea0003800000 */
.L_x_0:
[----:B------:R-:W0:Y:S01]  /*01a0*/  SHFL.IDX PT, R3, R0, RZ, 0x1f ;  /* 0x00001fff00037589 */ /* 0x000e2200000e0000 */
[----:B------:R-:W-:Y:S01]  /*01b0*/  UISETP.NE.AND UP0, UPT, UR8, 0x3, UPT ;  /* 0x000000030800788c */ /* 0x000fe2000bf05270 */
[----:B------:R-:W-:Y:S01]  /*01c0*/  SHF.R.S32.HI R2, RZ, 0x1f, R4 ;  /* 0x0000001fff027819 */ /* 0x000fe20000011404 */
[----:B------:R-:W-:Y:S02]  /*01d0*/  UIADD3 UR10, UR6, -0x1, URZ ;  /* 0xffffffff060a7890 */ /* 0x000fe4000fffe03f */
[----:B------:R-:W-:Y:S01]  /*01e0*/  ISETP.NE.AND P1, PT, RZ, UR6, PT ;  /* 0x00000006ff007c0c */ /* 0x000fe2000bf25270 */
[----:B------:R-:W-:Y:S01]  /*01f0*/  UISETP.EQ.OR UP0, UPT, UR8, URZ, !UP0 ;  /* 0x0000003f0800728c */ /* 0x000fe2000c702670 */
[----:B------:R-:W-:Y:S01]  /*0200*/  LEA.HI R2, R2, R4, RZ, 0x7 ;  /* 0x0000000402027211 */ /* 0x000fe200078f38ff */
[----:B------:R-:W-:Y:S02]  /*0210*/  UISETP.GE.U32.AND UP1, UPT, UR10, 0x2, UPT ;  /* 0x000000020a00788c */ /* 0x000fe4000bf26070 */
[----:B------:R-:W-:-:S04]  /*0220*/  UISETP.EQ.AND UP0, UPT, UR6, URZ, UP0 ;  /* 0x0000003f0600728c */ /* 0x000fc80008702270 */
[----:B------:R-:W-:-:S04]  /*0230*/  USEL UR13, URZ, 0x1, !UP0 ;  /* 0x000000013f0d7887 */ /* 0x000fc8000c000000 */
[----:B------:R-:W-:Y:S01]  /*0240*/  USEL UR13, UR13, 0x2, UP1 ;  /* 0x000000020d0d7887 */ /* 0x000fe20008800000 */
[----:B0-----:R-:W-:-:S13]  /*0250*/  ISETP.NE.AND P0, PT, R3, RZ, PT ;  /* 0x000000ff0300720c */ /* 0x001fda0003f05270 */
[----:B------:R-:W-:Y:S05]  /*0260*/  @P0 BRA `(.L_x_2) ;  /* 0x0000000000b40947 */ /* 0x000fea0003800000 */
[----:B------:R-:W-:Y:S01]  /*0270*/  ELECT P0, URZ, PT ;  /* 0x00000000003f782f */ /* 0x000fe20003800000 */
[----:B------:R-:W-:-:S12]  /*0280*/  BSSY B0, `(.L_x_2) ;  /* 0x000002b000007945 */ /* 0x000fd80003800000 */
[----:B------:R-:W-:Y:S05]  /*0290*/  @!P0 BRA `(.L_x_3) ;  /* 0x0000000000a48947 */ /* 0x000fea0003800000 */
[----:B------:R-:W0:Y:S01]  /*02a0*/  S2UR UR9, SR_CgaCtaId ;  /* 0x00000000000979c3 */ /* 0x000e220000008800 */
[----:B------:R-:W-:Y:S01]  /*02b0*/  UMOV UR4, 0x400 ;  /* 0x0000040000047882 */ /* 0x000fe20000000000 */
[----:B------:R-:W-:Y:S01]  /*02c0*/  UMOV UR5, 0x1 ;  /* 0x0000000100057882 */ /* 0x000fe20000000000 */
[----:B------:R-:W-:Y:S02]  /*02d0*/  UMOV UR6, 0x10 ;  /* 0x0000001000067882 */ /* 0x000fe40000000000 */
[----:B------:R-:W-:-:S04]  /*02e0*/  UIADD3 UR6, -UR6, 0x100000, URZ ;  /* 0x0010000006067890 */ /* 0x000fc8000fffe13f */
[----:B------:R-:W-:Y:S02]  /*02f0*/  USHF.L.U32 UR7, UR6, 0xb, URZ ;  /* 0x0000000b06077899 */ /* 0x000fe4000800063f */
[----:B------:R-:W-:Y:S02]  /*0300*/  USHF.L.U32 UR6, UR6, 0x1, URZ ;  /* 0x0000000106067899 */ /* 0x000fe4000800063f */
[----:B0-----:R-:W-:Y:S02]  /*0310*/  ULEA UR9, UR9, UR4, 0x18 ;  /* 0x0000000409097291 */ /* 0x001fe4000f8ec03f */
[----:B------:R-:W-:-:S04]  /*0320*/  UIADD3 UR4, -UR5, 0x100000, URZ ;  /* 0x0010000005047890 */ /* 0x000fc8000fffe13f */
[----:B------:R-:W-:Y:S02]  /*0330*/  USHF.L.U32 UR5, UR4, 0xb, URZ ;  /* 0x0000000b04057899 */ /* 0x000fe4000800063f */
[----:B------:R-:W-:Y:S01]  /*0340*/  USHF.L.U32 UR4, UR4, 0x1, URZ ;  /* 0x0000000104047899 */ /* 0x000fe2000800063f */
[----:B------:R-:W0:Y:S11]  /*0350*/  FENCE.VIEW.ASYNC.S ;  /* 0x00000000000073c6 */ /* 0x000e360000000000 */
[----:B0-----:R0:W1:Y:S01]  /*0360*/  SYNCS.EXCH.64 URZ, [UR9], UR4 ;  /* 0x00000004093f75b2 */ /* 0x0010620008000100 */
[----:B------:R0:W2:Y:S01]  /*0370*/  SYNCS.EXCH.64 URZ, [UR9+0x70], UR6 ;  /* 0x00007006093f75b2 */ /* 0x0000a20008000100 */
[----:B------:R0:W3:Y:S01]  /*0380*/  SYNCS.EXCH.64 URZ, [UR9+0x8], UR4 ;  /* 0x00000804093f75b2 */ /* 0x0000e20008000100 */
[----:B------:R0:W4:Y:S01]  /*0390*/  SYNCS.EXCH.64 URZ, [UR9+0x78], UR6 ;  /* 0x00007806093f75b2 */ /* 0x0001220008000100 */
[----:B------:R0:W0:Y:S01]  /*03a0*/  SYNCS.EXCH.64 URZ, [UR9+0x10], UR4 ;  /* 0x00001004093f75b2 */ /* 0x0000220008000100 */
        /* <DEDUP_REMOVED lines=23> */
[----:B-1234-:R-:W-:Y:S01]  /*0520*/  NOP ;  /* 0x0000000000007918 */ /* 0x01efe20000000000 */
.L_x_3:
[----:B0-----:R-:W-:Y:S05]  /*0530*/  BSYNC B0 ;  /* 0x0000000000007941 */ /* 0x001fea0003800000 */
.L_x_2:
[----:B------:R-:W-:Y:S01]  /*0540*/  LOP3.LUT R2, R2, 0xffffff80, RZ, 0xc0, !PT ;  /* 0xffffff8002027812 */ /* 0x000fe200078ec0ff */
[----:B------:R-:W0:Y:S01]  /*0550*/  SHFL.IDX PT, R0, R0, RZ, 0x1f ;  /* 0x00001fff00007589 */ /* 0x000e2200000e0000 */
[----:B------:R-:W1:Y:S01]  /*0560*/  S2UR UR9, SR_CTAID.X ;  /* 0x00000000000979c3 */ /* 0x000e620000002500 */
[----:B------:R-:W-:Y:S02]  /*0570*/  SHF.R.S32.HI R8, RZ, 0x1f, R3 ;  /* 0x0000001fff087819 */ /* 0x000fe40000011403 */
[----:B------:R-:W-:Y:S01]  /*0580*/  ELECT P0, URZ, PT ;  /* 0x00000000003f782f */ /* 0x000fe20003800000 */
[----:B------:R-:W-:Y:S01]  /*0590*/  IMAD.IADD R4, R4, 0x1, -R2 ;  /* 0x0000000104047824 */ /* 0x000fe200078e0a02 */
[----:B------:R-:W-:Y:S01]  /*05a0*/  ULDC UR4, c[0x0][0x150] ;  /* 0x0000540000047ab9 */ /* 0x000fe20000000800 */
[----:B------:R-:W2:Y:S01]  /*05b0*/  S2R R2, SR_CTAID.Y ;  /* 0x0000000000027919 */ /* 0x000ea20000002600 */
[----:B------:R-:W-:Y:S01]  /*05c0*/  LEA.HI R8, R8, R3, RZ, 0x2 ;  /* 0x0000000308087211 */ /* 0x000fe200078f10ff */
[----:B------:R-:W-:Y:S01]  /*05d0*/  NOP ;  /* 0x0000000000007918 */ /* 0x000fe20000000000 */
[----:B------:R-:W-:Y:S01]  /*05e0*/  SHF.R.S32.HI R5, RZ, 0x1f, R4 ;  /* 0x0000001fff057819 */ /* 0x000fe20000011404 */
[----:B------:R-:W3:Y:S01]  /*05f0*/  LDC R9, c[0x0][0x144] ;  /* 0x00005100ff097b82 */ /* 0x000ee20000000800 */
[----:B------:R-:W-:Y:S01]  /*0600*/  LOP3.LUT R8, R8, 0x3ffffffc, RZ, 0xc0, !PT ;  /* 0x3ffffffc08087812 */ /* 0x000fe200078ec0ff */
[----:B------:R-:W-:Y:S01]  /*0610*/  NOP ;  /* 0x0000000000007918 */ /* 0x000fe20000000000 */
[----:B------:R-:W-:-:S03]  /*0620*/  LEA.HI R5, R5, R4, RZ, 0x3 ;  /* 0x0000000405057211 */ /* 0x000fc600078f18ff */
[----:B------:R-:W-:Y:S01]  /*0630*/  IMAD.IADD R8, R3, 0x1, -R8 ;  /* 0x0000000103087824 */ /* 0x000fe200078e0a08 */
[--C-:B------:R-:W-:Y:S01]  /*0640*/  SHF.R.S32.HI R6, RZ, 0x3, R5.reuse ;  /* 0x00000003ff067819 */ /* 0x100fe20000011405 */
[----:B------:R-:W4:Y:S01]  /*0650*/  LDC R11, c[0x0][0x148] ;  /* 0x00005200ff0b7b82 */ /* 0x000f220000000800 */
[----:B------:R-:W-:-:S04]  /*0660*/  SHF.R.S32.HI R5, RZ, 0x1f, R5 ;  /* 0x0000001fff057819 */ /* 0x000fc80000011405 */
[----:B------:R-:W-:Y:S02]  /*0670*/  LEA.HI R5, R5, R6, RZ, 0x2 ;  /* 0x0000000605057211 */ /* 0x000fe400078f10ff */
[----:B0-----:R-:W-:Y:S02]  /*0680*/  ISETP.NE.OR P0, PT, R0, RZ, !P0 ;  /* 0x000000ff0000720c */ /* 0x001fe40004705670 */
[----:B------:R-:W-:Y:S02]  /*0690*/  LOP3.LUT R5, R5, 0xfffffffc, RZ, 0xc0, !PT ;  /* 0xfffffffc05057812 */ /* 0x000fe400078ec0ff */
[----:B-1----:R-:W-:-:S03]  /*06a0*/  I2FP.F32.U32 R0, UR9 ;  /* 0x0000000900007c45 */ /* 0x002fc60008201000 */
[----:B------:R-:W-:Y:S02]  /*06b0*/  IMAD.IADD R5, R6, 0x1, -R5 ;  /* 0x0000000106057824 */ /* 0x000fe400078e0a05 */
[----:B------:R-:W-:Y:S01]  /*06c0*/  FMUL R7, R0, UR4 ;  /* 0x0000000400077c20 */ /* 0x000fe20008400000 */
[----:B------:R-:W-:Y:S01]  /*06d0*/  ULDC UR4, c[0x0][0x154] ;  /* 0x0000550000047ab9 */ /* 0x000fe20000000800 */
[----:B------:R-:W-:Y:S02]  /*06e0*/  IMAD R5, R8, 0x4, R5 ;  /* 0x0000000408057824 */ /* 0x000fe400078e0205 */
[----:B------:R-:W-:Y:S01]  /*06f0*/  VOTEU.ALL UP0, P0 ;  /* 0x00000000003f7886 */ /* 0x000fe20000000000 */
[----:B------:R-:W-:Y:S01]  /*0700*/  VOTEU.ALL UP1, P0 ;  /* 0x00000000003f7886 */ /* 0x000fe20000020000 */
[C---:B------:R-:W-:Y:S01]  /*0710*/  IMAD.SHL.U32 R0, R5.reuse, 0x4, RZ ;  /* 0x0000000405007824 */ /* 0x040fe200078e00ff */
[----:B------:R-:W0:Y:S02]  /*0720*/  F2I.U32.TRUNC.NTZ R7, R7 ;  /* 0x0000000700077305 */ /* 0x000e24000020f000 */
[----:B------:R-:W1:Y:S01]  /*0730*/  @!UP0 S2UR UR7, SR_CgaCtaId ;  /* 0x00000000000789c3 */ /* 0x000e620000008800 */
[----:B------:R-:W-:Y:S01]  /*0740*/  @!UP0 UMOV UR6, 0x400 ;  /* 0x0000040000068882 */ /* 0x000fe20000000000 */
[----:B------:R-:W-:-:S02]  /*0750*/  LOP3.LUT R10, R5, 0xc, R0, 0x78, !PT ;  /* 0x0000000c050a7812 */ /* 0x000fc400078e7800 */
[----:B--2---:R-:W-:Y:S02]  /*0760*/  I2FP.F32.U32 R5, R2 ;  /* 0x0000000200057245 */ /* 0x004fe40000201000 */
[----:B------:R-:W-:Y:S01]  /*0770*/  SHF.R.S32.HI R0, RZ, 0x1f, R10 ;  /* 0x0000001fff007819 */ /* 0x000fe2000001140a */
[----:B------:R2:W-:Y:S02]  /*0780*/  STL [R1+0x45c], R10 ;  /* 0x00045c0a01007387 */ /* 0x0005e40000100800 */
[----:B------:R-:W-:Y:S01]  /*0790*/  FMUL R6, R5, UR4 ;  /* 0x0000000405067c20 */ /* 0x000fe20008400000 */
[----:B------:R-:W-:Y:S01]  /*07a0*/  LEA.HI R0, R0, R10, RZ, 0x3 ;  /* 0x0000000a00007211 */ /* 0x000fe200078f18ff */
[----:B------:R-:W-:Y:S01]  /*07b0*/  UMOV UR4, 0x20 ;  /* 0x0000002000047882 */ /* 0x000fe20000000000 */
[----:B0-----:R-:W-:Y:S02]  /*07c0*/  IMAD.MOV R12, RZ, RZ, -R7 ;  /* 0x000000ffff0c7224 */ /* 0x001fe400078e0a07 */
[----:B------:R-:W-:Y:S01]  /*07d0*/  LOP3.LUT R5, R0, 0xfffffff8, RZ, 0xc0, !PT ;  /* 0xfffffff800057812 */ /* 0x000fe200078ec0ff */
[----:B------:R-:W0:Y:S01]  /*07e0*/  F2I.U32.TRUNC.NTZ R6, R6 ;  /* 0x0000000600067305 */ /* 0x000e22000020f000 */
[----:B------:R-:W5:Y:S01]  /*07f0*/  LDC R7, c[0x0][0x140] ;  /* 0x00005000ff077b82 */ /* 0x000f620000000800 */
[----:B---3--:R-:W-:Y:S01]  /*0800*/  IMAD R12, R9, R12, UR9 ;  /* 0x00000009090c7e24 */ /* 0x008fe2000f8e020c */
[----:B------:R-:W-:-:S04]  /*0810*/  @!UP0 UIADD3 UR4, -UR4, 0x100000, URZ ;  /* 0x0010000004048890 */ /* 0x000fc8000fffe13f */
[----:B------:R-:W-:Y:S02]  /*0820*/  @!UP0 USHF.L.U32 UR5, UR4, 0xb, URZ ;  /* 0x0000000b04058899 */ /* 0x000fe4000800063f */
[----:B------:R-:W-:Y:S01]  /*0830*/  @!UP0 USHF.L.U32 UR4, UR4, 0x1, URZ ;  /* 0x0000000104048899 */ /* 0x000fe2000800063f */
[----:B------:R-:W-:-:S05]  /*0840*/  IMAD.IADD R5, R10, 0x1, -R5 ;  /* 0x000000010a057824 */ /* 0x000fca00078e0a05 */
[----:B------:R-:W-:Y:S01]  /*0850*/  ISETP.NE.AND P2, PT, R5, R12, PT ;  /* 0x0000000c0500720c */ /* 0x000fe20003f45270 */
[----:B-1----:R-:W-:Y:S01]  /*0860*/  @!UP0 ULEA UR6, UR7, UR6, 0x18 ;  /* 0x0000000607068291 */ /* 0x002fe2000f8ec03f */
[----:B------:R-:W-:Y:S01]  /*0870*/  VOTEU.ALL UP0, P0 ;  /* 0x00000000003f7886 */ /* 0x000fe20000000000 */
[----:B------:R-:W-:Y:S01]  /*0880*/  LOP3.LUT P0, RZ, R4, 0x7, RZ, 0xc0, !PT ;  /* 0x0000000704ff7812 */ /* 0x000fe2000780c0ff */
[----:B0-----:R-:W-:-:S03]  /*0890*/  IMAD.MOV R14, RZ, RZ, -R6 ;  /* 0x000000ffff0e7224 */ /* 0x001fc600078e0a06 */
[----:B------:R-:W-:Y:S01]  /*08a0*/  ISETP.LT.U32.AND P0, PT, R10, 0x8, !P0 ;  /* 0x000000080a00780c */ /* 0x000fe20004701070 */
[----:B----4-:R-:W-:-:S05]  /*08b0*/  IMAD R5, R11, R14, R2 ;  /* 0x0000000e0b057224 */ /* 0x010fca00078e0202 */
[----:B------:R-:W-:Y:S01]  /*08c0*/  @P2 SHF.R.S32.HI R0, RZ, 0x3, R0 ;  /* 0x00000003ff002819 */ /* 0x000fe20000011400 */
[----:B------:R-:W0:Y:S02]  /*08d0*/  FENCE.VIEW.ASYNC.S ;  /* 0x00000000000073c6 */ /* 0x000e240000000000 */
[----:B0-----:R2:W0:Y:S01]  /*08e0*/  @!UP0 SYNCS.EXCH.64 URZ, [UR6+0xf0], UR4 ;  /* 0x0000f004063f85b2 */ /* 0x0014220008000100 */
[----:B-----5:R-:W-:Y:S02]  /*08f0*/  ISETP.EQ.U32.AND P5, PT, R7, 0x1, PT ;  /* 0x000000010700780c */ /* 0x020fe40003fa2070 */
[----:B------:R-:W-:Y:S01]  /*0900*/  @P2 ISETP.NE.AND P3, PT, R0, R5, PT ;  /* 0x000000050000220c */ /* 0x000fe20003f65270 */
[----:B------:R-:W-:Y:S01]  /*0910*/  IMAD.MOV.U32 R0, RZ, RZ, 0x1 ;  /* 0x00000001ff007424 */ /* 0x000fe200078e00ff */
[----:B------:R-:W-:Y:S02]  /*0920*/  SEL R5, RZ, 0x1, !P0 ;  /* 0x00000001ff057807 */ /* 0x000fe40004000000 */
[----:B------:R-:W-:-:S04]  /*0930*/  @P2 SEL R0, RZ, 0x1, P3 ;  /* 0x00000001ff002807 */ /* 0x000fc80001800000 */
[----:B------:R-:W-:Y:S01]  /*0940*/  LOP3.LUT R0, R0, R5, RZ, 0xc0, !PT ;  /* 0x0000000500007212 */ /* 0x000fe200078ec0ff */
[----:B------:R2:W1:Y:S04]  /*0950*/  @!UP1 SYNCS.EXCH.64 URZ, [UR6+0xf8], UR4 ;  /* 0x0000f804063f95b2 */ /* 0x0004680008000100 */
[----:B------:R2:W-:Y:S01]  /*0960*/  STL [R1+0x458], R0 ;  /* 0x0004580001007387 */ /* 0x0005e20000100800 */
[----:B------:R-:W-:Y:S01]  /*0970*/  NOP ;  /* 0x0000000000007918 */ /* 0x000fe20000000000 */
[----:B0-----:R-:W-:Y:S05]  /*0980*/  @!P5 BRA `(.L_x_4) ;  /* 0x000000000008d947 */ /* 0x001fea0003800000 */
[----:B-1----:R-:W-:Y:S01]  /*0990*/  UCGABAR_ARV ;  /* 0x00000000000079c7 */ /* 0x002fe20008000000 */
[----:B------:R-:W-:Y:S05]  /*09a0*/  BRA `(.L_x_5) ;  /* 0x0000000000047947 */ /* 0x000fea0003800000 */
.L_x_4:
[----:B-1----:R-:W-:Y:S01]  /*09b0*/  NOP ;  /* 0x0000000000007918 */ /* 0x002fe20000000000 */
.L_x_5:
[----:B--2---:R-:W0:Y:S01]  /*09c0*/  LDC R0, c[0x0][0x65c] ;  /* 0x00019700ff007b82 */ /* 0x004e220000000800 */
[----:B------:R-:W-:Y:S02]  /*09d0*/  IMAD.U32 R4, RZ, RZ, UR9 ;  /* 0x00000009ff047e24 */ /* 0x000fe4000f8e00ff */
[----:B------:R-:W-:Y:S01]  /*09e0*/  IMAD.MOV.U32 R5, RZ, RZ, RZ ;  /* 0x000000ffff057224 */ /* 0x000fe200078e00ff */
[----:B0-----:R-:W-:-:S13]  /*09f0*/  ISETP.NE.AND P4, PT, R0, 0x1, PT ;  /* 0x000000010000780c */ /* 0x001fda0003f85270 */
[----:B------:R-:W0:Y:S01]  /*0a00*/  @P4 LDC R7, c[0x0][0x10] ;  /* 0x00000400ff074b82 */ /* 0x000e220000000800 */
[----:B------:R-:W-:Y:S02]  /*0a10*/  @P4 IMAD.MOV.U32 R3, RZ, RZ, RZ ;  /* 0x000000ffff034224 */ /* 0x000fe400078e00ff */
[----:B------:R-:W-:-:S05]  /*0a20*/  @P4 IMAD.MOV.U32 R13, RZ, RZ, RZ ;  /* 0x000000ffff0d4224 */ /* 0x000fca00078e00ff */
[----:B------:R-:W1:Y:S01]  /*0a30*/  @!P4 LDC R9, c[0x0][0xc] ;  /* 0x00000300ff09cb82 */ /* 0x000e620000000800 */
[----:B0-----:R-:W-:-:S04]  /*0a40*/  @P4 IMAD.WIDE.U32 R6, R7, UR9, R2 ;  /* 0x0000000907064c25 */ /* 0x001fc8000f8e0002 */
[----:B------:R-:W-:Y:S02]  /*0a50*/  @P4 IMAD.MOV.U32 R8, RZ, RZ, R6 ;  /* 0x000000ffff084224 */ /* 0x000fe400078e0006 */
[----:B------:R-:W-:Y:S02]  /*0a60*/  @P4 IMAD.IADD R15, R7, 0x1, R13 ;  /* 0x00000001070f4824 */ /* 0x000fe400078e020d */
[----:B-1----:R-:W-:-:S04]  /*0a70*/  @!P4 IMAD.WIDE.U32 R4, R2, R9, R4 ;  /* 0x000000090204c225 */ /* 0x002fc800078e0004 */
[----:B------:R-:W-:Y:S02]  /*0a80*/  @!P4 IMAD.MOV.U32 R8, RZ, RZ, R4 ;  /* 0x000000ffff08c224 */ /* 0x000fe400078e0004 */
[----:B------:R-:W-:-:S03]  /*0a90*/  @!P4 IMAD.MOV.U32 R15, RZ, RZ, R5 ;  /* 0x000000ffff0fc224 */ /* 0x000fc600078e0005 */
[----:B------:R0:W-:Y:S04]  /*0aa0*/  STL [R1+0x464], R8 ;  /* 0x0004640801007387 */ /* 0x0001e80000100800 */
[----:B------:R0:W-:Y:S01]  /*0ab0*/  STL [R1+0x460], R15 ;  /* 0x0004600f01007387 */ /* 0x0001e20000100800 */
[----:B------:R-:W-:Y:S05]  /*0ac0*/  @!P5 BRA `(.L_x_6) ;  /* 0x00000000000cd947 */ /* 0x000fea0003800000 */
[----:B------:R-:W-:Y:S01]  /*0ad0*/  UCGABAR_WAIT ;  /* 0x0000000000007dc7 */ /* 0x000fe20008000000 */
[----:B------:R-:W-:Y:S01]  /*0ae0*/  CCTL.IVALL ;  /* 0x00000000ff00798f */ /* 0x000fe20002000000 */
[----:B------:R-:W-:Y:S05]  /*0af0*/  BRA `(.L_x_7) ;  /* 0x0000000000047947 */ /* 0x000fea0003800000 */
.L_x_6:
[----:B------:R-:W-:Y:S06]  /*0b00*/  BAR.SYNC.DEFER_BLOCKING 0x0 ;  /* 0x0000000000007b1d */ /* 0x000fec0000010000 */
.L_x_7:
[----:B------:R-:W-:Y:S05]  /*0b10*/  @!P1 BRA `(.L_x_8) ;  /* 0x00000214006c9947 */ /* 0x000fea0003800000 */
[----:B------:R-:W-:-:S06]  /*0b20*/  UISETP.GT.U32.AND UP0, UPT, UR10, 0x1, UPT ;  /* 0x000000010a00788c */ /* 0x000fcc000bf04070 */
[----:B------:R-:W-:-:S13]  /*0b30*/  PLOP3.LUT P0, PT, PT, PT, UP0, 0x80, 0x0 ;  /* 0x000000000000781c */ /* 0x000fda0003f0f008 */
[----:B------:R-:W-:Y:S05]  /*0b40*/  @P0 EXIT ;  /* 0x000000000000094d */ /* 0x000fea0003800000 */
[----:B------:R-:W-:Y:S01]  /*0b50*/  IMAD.MOV.U32 R5, RZ, RZ, -0x1 ;  /* 0xffffffffff057424 */ /* 0x000fe200078e00ff */
[----:B------:R-:W-:Y:S01]  /*0b60*/  ULDC.64 UR4, c[0x0][0x650] ;  /* 0x0001940000047ab9 */ /* 0x000fe20000000a00 */
[----:B------:R-:W-:Y:S01]  /*0b70*/  IMAD.MOV.U32 R4, RZ, RZ, -0x1 ;  /* 0xffffffffff047424 */ /* 0x000fe200078e00ff */
[----:B------:R-:W-:Y:S01]  /*0b80*/  ISETP.GE.U32.AND P0, PT, R8, UR4, PT ;  /* 0x0000000408007c0c */ /* 0x000fe2000bf06070 */
[----:B------:R-:W-:Y:S01]  /*0b90*/  UMOV UR10, 0xffffffff ;  /* 0xffffffff000a7882 */ /* 0x000fe20000000000 */
[----:B------:R1:W-:Y:S01]  /*0ba0*/  STL [R1+0x46c], R5 ;  /* 0x00046c0501007387 */ /* 0x0003e20000100800 */
[----:B------:R-:W-:Y:S02]  /*0bb0*/  PRMT R0, RZ, 0x7610, R0 ;  /* 0x00007610ff007816 */ /* 0x000fe40000000000 */
[----:B------:R-:W-:Y:S01]  /*0bc0*/  ISETP.GE.U32.AND.EX P0, PT, R15, UR5, PT, P0 ;  /* 0x000000050f007c0c */ /* 0x000fe2000bf06100 */
[----:B------:R1:W-:-:S12]  /*0bd0*/  STL [R1+0x468], R4 ;  /* 0x0004680401007387 */ /* 0x0003d80000100800 */
[----:B-1----:R-:W-:Y:S05]  /*0be0*/  @P0 BRA `(.L_x_9) ;  /* 0x00000004003c0947 */ /* 0x002fea0003800000 */
[----:B------:R-:W-:Y:S01]  /*0bf0*/  ULDC.64 UR14, c[0x0][0x628] ;  /* 0x00018a00000e7ab9 */ /* 0x000fe20000000a00 */
[----:B------:R-:W1:Y:S01]  /*0c00*/  LDC.64 R6, c[0x0][0x620] ;  /* 0x00018800ff067b82 */ /* 0x000e620000000a00 */
[----:B------:R-:W-:Y:S01]  /*0c10*/  ISETP.NE.U32.AND P0, PT, RZ, UR14, PT ;  /* 0x0000000eff007c0c */ /* 0x000fe2000bf05070 */
[----:B------:R-:W-:Y:S01]  /*0c20*/  ULDC UR11, c[0x0][0x630] ;  /* 0x00018c00000b7ab9 */ /* 0x000fe20000000800 */
[----:B------:R-:W-:Y:S02]  /*0c30*/  R2UR UR4, R8 ;  /* 0x00000000080472ca */ /* 0x000fe400000e0000 */
[----:B------:R-:W-:Y:S02]  /*0c40*/  ISETP.NE.AND.EX P0, PT, RZ, UR15, PT, P0 ;  /* 0x0000000fff007c0c */ /* 0x000fe4000bf05300 */
[----:B------:R-:W-:-:S11]  /*0c50*/  R2UR UR5, R15 ;  /* 0x000000000f0572ca */ /* 0x000fd600000e0000 */
[----:B------:R-:W-:Y:S05]  /*0c60*/  @!P0 BRA `(.L_x_10) ;  /* 0x0000000000308947 */ /* 0x000fea0003800000 */
[----:B------:R-:W-:Y:S01]  /*0c70*/  R2UR UR4, R8 ;  /* 0x00000000080472ca */ /* 0x000fe200000e0000 */
[----:B------:R-:W-:Y:S01]  /*0c80*/  ULDC UR8, c[0x0][0x634] ;  /* 0x00018d0000087ab9 */ /* 0x000fe20000000800 */
[----:B------:R-:W-:-:S11]  /*0c90*/  R2UR UR10, R15 ;  /* 0x000000000f0a72ca */ /* 0x000fd600000e0000 */
[----:B------:R-:W-:-:S04]  /*0ca0*/  UIADD3 UR8, UP0, UR4, UR8, URZ ;  /* 0x0000000804087290 */ /* 0x000fc8000ff1e03f */
[----:B------:R-:W-:-:S04]  /*0cb0*/  UIADD3.X UR10, URZ, UR10, URZ, UP0, !UPT ;  /* 0x0000000a3f0a7290 */ /* 0x000fc800087fe43f */
[----:B------:R-:W-:-:S04]  /*0cc0*/  UIMAD.WIDE.U32 UR4, UR10, UR14, URZ ;  /* 0x0000000e0a0472a5 */ /* 0x000fc8000f8e003f */
[----:B------:R-:W-:Y:S02]  /*0cd0*/  UIMAD.WIDE.U32 UR6, UP0, UR8, UR15, UR4 ;  /* 0x0000000f080672a5 */ /* 0x000fe4000f800004 */
[----:B------:R-:W-:Y:S02]  /*0ce0*/  UIMAD.WIDE.U32 UR4, UR8, UR14, URZ ;  /* 0x0000000e080472a5 */ /* 0x000fe4000f8e003f */
[----:B------:R-:W-:Y:S02]  /*0cf0*/  UIADD3.X UR9, URZ, URZ, URZ, UP0, !UPT ;  /* 0x0000003f3f097290 */ /* 0x000fe400087fe43f */
[----:B------:R-:W-:Y:S01]  /*0d00*/  UIADD3 URZ, UP0, UR5, UR6, URZ ;  /* 0x00000006053f7290 */ /* 0x000fe2000ff1e03f */
[----:B------:R-:W-:-:S03]  /*0d10*/  UMOV UR8, UR7 ;  /* 0x0000000700087c82 */ /* 0x000fc60008000000 */
[----:B------:R-:W-:-:S12]  /*0d20*/  UIMAD.WIDE.U32.X UR4, UR10, UR15, UR8, UP0 ;  /* 0x0000000f0a0472a5 */ /* 0x000fd800080e0408 */
.L_x_10:
[----:B------:R-:W-:Y:S01]  /*0d30*/  USHF.R.U64 UR10, UR4, UR11, UR5 ;  /* 0x0000000b040a7299 */ /* 0x000fe20008001205 */
[----:B------:R-:W2:Y:S01]  /*0d40*/  LDC.64 R22, c[0x0][0x640] ;  /* 0x00019000ff167b82 */ /* 0x000ea20000000a00 */
[----:B------:R-:W-:Y:S01]  /*0d50*/  USHF.R.U32.HI UR4, URZ, UR11, UR5 ;  /* 0x0000000b3f047299 */ /* 0x000fe20008011605 */
[----:B------:R-:W-:Y:S02]  /*0d60*/  IMAD.MOV.U32 R4, RZ, RZ, R8 ;  /* 0x000000ffff047224 */ /* 0x000fe400078e0008 */
[----:B------:R-:W-:Y:S01]  /*0d70*/  IMAD R21, R11, R14, R2 ;  /* 0x0000000e0b157224 */ /* 0x000fe200078e0202 */
[----:B------:R-:W-:Y:S01]  /*0d80*/  IADD3 R3, P0, RZ, -UR10, RZ ;  /* 0x8000000aff037c10 */ /* 0x000fe2000ff1e0ff */
[----:B------:R-:W-:Y:S02]  /*0d90*/  IMAD.MOV.U32 R11, RZ, RZ, 0x1 ;  /* 0x00000001ff0b7424 */ /* 0x000fe400078e00ff */
[----:B------:R-:W0:Y:S02]  /*0da0*/  LDC R10, c[0x0][0x618] ;  /* 0x00018600ff0a7b82 */ /* 0x000e240000000800 */
[----:B------:R-:W-:-:S04]  /*0db0*/  IMAD.X R5, RZ, RZ, ~UR4, P0 ;  /* 0x80000004ff057e24 */ /* 0x000fc800080e06ff */
[-C--:B-1----:R-:W-:Y:S02]  /*0dc0*/  IMAD R0, R5, R6.reuse, RZ ;  /* 0x0000000605007224 */ /* 0x082fe400078e02ff */
[----:B------:R-:W1:Y:S01]  /*0dd0*/  LDC R16, c[0x0][0x608] ;  /* 0x00018200ff107b82 */ /* 0x000e620000000800 */
[----:B------:R-:W-:Y:S02]  /*0de0*/  IMAD.MOV.U32 R5, RZ, RZ, R15 ;  /* 0x000000ffff057224 */ /* 0x000fe400078e000f */
[----:B------:R-:W-:-:S05]  /*0df0*/  IMAD.WIDE.U32 R4, R3, R6, R4 ;  /* 0x0000000603047225 */ /* 0x000fca00078e0004 */
[----:B------:R-:W3:Y:S01]  /*0e00*/  LDC R20, c[0x0][0x658] ;  /* 0x00019600ff147b82 */ /* 0x000ee20000000800 */
[----:B------:R-:W-:Y:S01]  /*0e10*/  IMAD R3, R3, R7, R0 ;  /* 0x0000000703037224 */ /* 0x000fe200078e0200 */
[----:B--2---:R-:W-:-:S03]  /*0e20*/  ISETP.NE.U32.AND P0, PT, R22, RZ, PT ;  /* 0x000000ff1600720c */ /* 0x004fc60003f05070 */
[----:B------:R-:W-:Y:S01]  /*0e30*/  IMAD.IADD R3, R5, 0x1, R3 ;  /* 0x0000000105037824 */ /* 0x000fe200078e0203 */
[----:B------:R-:W-:Y:S01]  /*0e40*/  ISETP.NE.AND.EX P0, PT, R23, RZ, PT, P0 ;  /* 0x000000ff1700720c */ /* 0x000fe20003f05300 */
[----:B------:R-:W-:Y:S01]  /*0e50*/  IMAD.MOV.U32 R5, RZ, RZ, -0x1 ;  /* 0xffffffffff057424 */ /* 0x000fe200078e00ff */
[----:B------:R-:W2:Y:S02]  /*0e60*/  LDC R18, c[0x0][0x600] ;  /* 0x00018000ff127b82 */ /* 0x000ea40000000800 */
[-CC-:B0-----:R-:W-:Y:S02]  /*0e70*/  SHF.R.U64 R8, R4, R10.reuse, R3.reuse ;  /* 0x0000000a04087219 */ /* 0x181fe40000001203 */
[----:B------:R-:W-:-:S04]  /*0e80*/  SHF.R.U32.HI R3, RZ, R10, R3 ;  /* 0x0000000aff037219 */ /* 0x000fc80000011603 */
[----:B------:R-:W0:Y:S01]  /*0e90*/  LDC R13, c[0x0][0x648] ;  /* 0x00019200ff0d7b82 */ /* 0x000e220000000800 */
[-CC-:B-1----:R-:W-:Y:S02]  /*0ea0*/  SHF.R.U64 R19, R8, R16.reuse, R3.reuse ;  /* 0x0000001008137219 */ /* 0x182fe40000001203 */
[----:B------:R-:W-:-:S05]  /*0eb0*/  SHF.R.U32.HI R3, RZ, R16, R3 ;  /* 0x00000010ff037219 */ /* 0x000fca0000011603 */
[----:B------:R-:W1:Y:S01]  /*0ec0*/  LDC R15, c[0x0][0x638] ;  /* 0x00018e00ff0f7b82 */ /* 0x000e620000000800 */
[-CC-:B---3--:R-:W-:Y:S02]  /*0ed0*/  SHF.R.U64 R10, R19, R20.reuse, R3.reuse ;  /* 0x00000014130a7219 */ /* 0x188fe40000001203 */
[-C--:B------:R-:W-:Y:S02]  /*0ee0*/  SHF.L.U32 R0, R5, R20.reuse, RZ ;  /* 0x0000001405007219 */ /* 0x080fe400000006ff */
[----:B------:R-:W-:Y:S01]  /*0ef0*/  SHF.R.U32.HI R3, RZ, R20, R3 ;  /* 0x00000014ff037219 */ /* 0x000fe20000011603 */
[----:B------:R-:W-:Y:S01]  /*0f00*/  IMAD.MOV.U32 R2, RZ, RZ, R10 ;  /* 0x000000ffff027224 */ /* 0x000fe200078e000a */
[----:B------:R-:W-:Y:S01]  /*0f10*/  LOP3.LUT R0, RZ, R0, RZ, 0x33, !PT ;  /* 0x00000000ff007212 */ /* 0x000fe200078e33ff */
[----:B------:R-:W3:Y:S01]  /*0f20*/  LDC R17, c[0x0][0x610] ;  /* 0x00018400ff117b82 */ /* 0x000ee20000000800 */
[----:B------:R-:W-:Y:S05]  /*0f30*/  @!P0 BRA `(.L_x_11) ;  /* 0x0000000000288947 */ /* 0x000fea0003800000 */
[----:B------:R-:W4:Y:S02]  /*0f40*/  LDC R7, c[0x0][0x64c] ;  /* 0x00019300ff077b82 */ /* 0x000f240000000800 */
[----:B----4-:R-:W-:-:S05]  /*0f50*/  IADD3 R7, P0, R10, R7, RZ ;  /* 0x000000070a077210 */ /* 0x010fca0007f1e0ff */
[----:B------:R-:W-:-:S04]  /*0f60*/  IMAD.X R9, RZ, RZ, R3, P0 ;  /* 0x000000ffff097224 */ /* 0x000fc800000e0603 */
[----:B------:R-:W-:-:S04]  /*0f70*/  IMAD.WIDE.U32 R2, R9, R22, RZ ;  /* 0x0000001609027225 */ /* 0x000fc800078e00ff */
[----:B------:R-:W-:-:S04]  /*0f80*/  IMAD.WIDE.U32 R4, P0, R7, R23, R2 ;  /* 0x0000001707047225 */ /* 0x000fc80007800002 */
[----:B------:R-:W-:-:S04]  /*0f90*/  IMAD.WIDE.U32 R2, R7, R22, RZ ;  /* 0x0000001607027225 */ /* 0x000fc800078e00ff */
[----:B------:R-:W-:Y:S01]  /*0fa0*/  IMAD.X R7, RZ, RZ, RZ, P0 ;  /* 0x000000ffff077224 */ /* 0x000fe200000e06ff */
[----:B------:R-:W-:Y:S01]  /*0fb0*/  IADD3 RZ, P0, R3, R4, RZ ;  /* 0x0000000403ff7210 */ /* 0x000fe20007f1e0ff */
[----:B------:R-:W-:-:S04]  /*0fc0*/  IMAD.MOV.U32 R6, RZ, RZ, R5 ;  /* 0x000000ffff067224 */ /* 0x000fc800078e0005 */
[----:B------:R-:W-:-:S08]  /*0fd0*/  IMAD.WIDE.U32.X R2, R9, R23, R6, P0 ;  /* 0x0000001709027225 */ /* 0x000fd000000e0406 */
.L_x_11:
[----:B0-----:R-:W-:Y:S01]  /*0fe0*/  SHF.R.U64 R4, R2, R13, R3 ;  /* 0x0000000d02047219 */ /* 0x001fe20000001203 */
[----:B--2---:R-:W-:Y:S01]  /*0ff0*/  VIADD R5, R18, 0xffffffff ;  /* 0xffffffff12057836 */ /* 0x004fe20000000000 */
[----:B------:R-:W-:Y:S02]  /*1000*/  SHF.L.U32 R2, R11, R20, RZ ;  /* 0x000000140b027219 */ /* 0x000fe400000006ff */
[----:B------:R-:W-:Y:S01]  /*1010*/  LOP3.LUT R3, R19, R0, RZ, 0xc0, !PT ;  /* 0x0000000013037212 */ /* 0x000fe200078ec0ff */
[----:B------:R-:W-:Y:S01]  /*1020*/  IMAD.MOV R6, RZ, RZ, -R4 ;  /* 0x000000ffff067224 */ /* 0x000fe200078e0a04 */
[----:B------:R-:W-:Y:S02]  /*1030*/  SEL R0, R12, R21, !P4 ;  /* 0x000000150c007207 */ /* 0x000fe40006000000 */
[----:B------:R-:W-:Y:S01]  /*1040*/  LOP3.LUT R5, R8, R5, RZ, 0xc0, !PT ;  /* 0x0000000508057212 */ /* 0x000fe200078ec0ff */
[----:B------:R-:W-:Y:S02]  /*1050*/  IMAD R7, R2, R4, R3 ;  /* 0x0000000402077224 */ /* 0x000fe400078e0203 */
[----:B-1----:R-:W-:-:S02]  /*1060*/  IMAD R3, R6, R15, R10 ;  /* 0x0000000f06037224 */ /* 0x002fc400078e020a */
[----:B---3--:R-:W-:Y:S02]  /*1070*/  IMAD R2, R7, R17, R0 ;  /* 0x0000001107027224 */ /* 0x008fe400078e0200 */
[----:B------:R-:W-:Y:S02]  /*1080*/  IMAD R3, R3, R18, R5 ;  /* 0x0000001203037224 */ /* 0x000fe400078e0205 */
[----:B------:R-:W-:-:S03]  /*1090*/  IMAD.MOV.U32 R0, RZ, RZ, 0x1 ;  /* 0x00000001ff007424 */ /* 0x000fc600078e00ff */
[----:B------:R-:W-:Y:S02]  /*10a0*/  SEL R4, R3, R2, !P4 ;  /* 0x0000000203047207 */ /* 0x000fe40006000000 */
[----:B------:R-:W-:-:S03]  /*10b0*/  SEL R2, R2, R3, !P4 ;  /* 0x0000000302027207 */ /* 0x000fc60006000000 */
[----:B------:R1:W-:Y:S04]  /*10c0*/  STL [R1+0x468], R4 ;  /* 0x0004680401007387 */ /* 0x0003e80000100800 */
[----:B------:R1:W-:Y:S02]  /*10d0*/  STL [R1+0x46c], R2 ;  /* 0x00046c0201007387 */ /* 0x0003e40000100800 */
.L_x_9:
[----:B------:R-:W-:-:S08]  /*10e0*/  NOP ;  /* 0x0000000000007918 */ /* 0x000fd00000000000 */
[----:B------:R-:W2:Y:S02]  /*10f0*/  USETMAXREG.TRY_ALLOC.CTAPOOL UP0, 0xf0 ;  /* 0x000000f0000079c8 */ /* 0x000ea40008000600 */
[----:B--2---:R-:W-:-:S13]  /*1100*/  PLOP3.LUT P0, PT, PT, PT, UP0, 0x80, 0x0 ;  /* 0x000000000000781c */ /* 0x004fda0003f0f008 */
[----:B------:R-:W-:Y:S05]  /*1110*/  @!P0 BRA `(.L_x_9) ;  /* 0xfffffffc00f08947 */ /* 0x000fea000383ffff */
[----:B------:R-:W-:Y:S01]  /*1120*/  ULDC.64 UR4, c[0x0][0x598] ;  /* 0x0001660000047ab9 */ /* 0x000fe20000000a00 */
[----:B------:R-:W-:Y:S01]  /*1130*/  ULDC.64 UR20, c[0x0][0x208] ;  /* 0x0000820000147ab9 */ /* 0x000fe20000000a00 */
[----:B------:R-:W-:-:S04]  /*1140*/  ISETP.NE.U32.AND P0, PT, RZ, UR4, PT ;  /* 0x00000004ff007c0c */ /* 0x000fc8000bf05070 */
[----:B------:R-:W-:-:S13]  /*1150*/  ISETP.NE.AND.EX P0, PT, RZ, UR5, PT, P0 ;  /* 0x00000005ff007c0c */ /* 0x000fda000bf05300 */
[----:B------:R-:W-:Y:S05]  /*1160*/  @!P0 BRA `(.L_x_12) ;  /* 0x0000000000208947 */ /* 0x000fea0003800000 */
[----:B-1----:R-:W1:Y:S02]  /*1170*/  LDC.64 R2, c[0x0][0x598] ;  /* 0x00016600ff027b82 */ /* 0x002e640000000a00 */
[----:B-1----:R-:W2:Y:S02]  /*1180*/  LDG.E.64 R2, desc[UR20][R2.64] ;  /* 0x0000001402027981 */ /* 0x002ea4000c1e1b00 */
[----:B--2---:R-:W-:-:S04]  /*1190*/  ISETP.NE.U32.AND P0, PT, R2, RZ, PT ;  /* 0x000000ff0200720c */ /* 0x004fc80003f05070 */
[----:B------:R-:W-:-:S13]  /*11a0*/  ISETP.NE.AND.EX P0, PT, R3, RZ, PT, P0 ;  /* 0x000000ff0300720c */ /* 0x000fda0003f05300 */
[----:B------:R-:W-:Y:S05]  /*11b0*/  @!P0 BRA `(.L_x_12) ;  /* 0x00000000000c8947 */ /* 0x000fea0003800000 */
[----:B------:R-:W2:Y:S02]  /*11c0*/  LD.E R2, desc[UR20][R2.64] ;  /* 0x0000001402027980 */ /* 0x000ea4000c101900 */
[----:B--2---:R-:W-:Y:S01]  /*11d0*/  R2UR UR22, R2 ;  /* 0x00000000021672ca */ /* 0x004fe200000e0000 */
[----:B------:R-:W-:-:S14]  /*11e0*/  BRA `(.L_x_13) ;  /* 0x0000000000247947 */ /* 0x000fdc0003800000 */
.L_x_12:
[----:B------:R-:W-:Y:S02]  /*11f0*/  ULDC.64 UR4, c[0x0][0x588] ;  /* 0x0001620000047ab9 */ /* 0x000fe40000000a00 */
[----:B------:R-:W-:-:S04]  /*1200*/  ISETP.NE.U32.AND P0, PT, RZ, UR4, PT ;  /* 0x00000004ff007c0c */ /* 0x000fc8000bf05070 */
[----:B------:R-:W-:-:S13]  /*1210*/  ISETP.NE.AND.EX P0, PT, RZ, UR5, PT, P0 ;  /* 0x00000005ff007c0c */ /* 0x000fda000bf05300 */
[----:B------:R-:W-:Y:S05]  /*1220*/  @!P0 BRA `(.L_x_14) ;  /* 0x0000000000108947 */ /* 0x000fea0003800000 */
[----:B-1----:R-:W1:Y:S02]  /*1230*/  LDC.64 R2, c[0x0][0x588] ;  /* 0x00016200ff027b82 */ /* 0x002e640000000a00 */
[----:B-1----:R-:W2:Y:S02]  /*1240*/  LDG.E R2, desc[UR20][R2.64] ;  /* 0x0000001402027981 */ /* 0x002ea4000c1e1900 */
[----:B--2---:R-:W-:Y:S01]  /*1250*/  R2UR UR22, R2 ;  /* 0x00000000021672ca */ /* 0x004fe200000e0000 */
[----:B------:R-:W-:-:S14]  /*1260*/  BRA `(.L_x_13) ;  /* 0x0000000000047947 */ /* 0x000fdc0003800000 */
.L_x_14:
[----:B------:R-:W-:-:S05]  /*1270*/  ULDC UR22, c[0x0][0x580] ;  /* 0x0001600000167ab9 */ /* 0x000fca0000000800 */
.L_x_13:
[----:B------:R-:W-:Y:S02]  /*1280*/  ULDC.64 UR4, c[0x0][0x5a0] ;  /* 0x0001680000047ab9 */ /* 0x000fe40000000a00 */
        /* <DEDUP_REMOVED lines=11> */
.L_x_15:
        /* <DEDUP_REMOVED lines=8> */
.L_x_17:
[----:B------:R-:W-:-:S05]  /*13c0*/  ULDC UR23, c[0x0][0x584] ;  /* 0x0001610000177ab9 */ /* 0x000fca0000000800 */
.L_x_16:
[----:B------:R-:W-:-:S13]  /*13d0*/  LOP3.LUT P0, RZ, R0, 0xff, RZ, 0xc0, !PT ;  /* 0x000000ff00ff7812 */ /* 0x000fda000780c0ff */
[----:B------:R-:W-:Y:S05]  /*13e0*/  @!P0 EXIT ;  /* 0x000000000000894d */ /* 0x000fea0003800000 */
[----:B------:R-:W-:Y:S01]  /*13f0*/  ULDC UR4, c[0x0][0x28c] ;  /* 0x0000a30000047ab9 */ /* 0x000fe20000000800 */
[----:B------:R-:W-:Y:S02]  /*1400*/  ULOP3.LUT UR24, UR13, 0x1, URZ, 0xfc, !UPT ;  /* 0x000000010d187892 */ /* 0x000fe4000f8efc3f */
[----:B------:R-:W-:-:S04]  /*1410*/  UIADD3 UR4, UR4, 0x1f, URZ ;  /* 0x0000001f04047890 */ /* 0x000fc8000fffe03f */
[----:B------:R-:W-:-:S04]  /*1420*/  USHF.R.S32.HI UR5, URZ, 0x1f, UR4 ;  /* 0x0000001f3f057899 */ /* 0x000fc80008011404 */
[----:B------:R-:W-:-:S03]  /*1430*/  ULEA.HI UR5, UR5, UR4, URZ, 0x5 ;  /* 0x0000000405057291 */ /* 0x000fc6000f8f283f */
[----:B------:R-:W-:Y:S01]  /*1440*/  UMOV UR4, URZ ;  /* 0x0000003f00047c82 */ /* 0x000fe20008000000 */
[----:B------:R-:W-:-:S03]  /*1450*/  USHF.R.S32.HI UR9, URZ, 0x5, UR5 ;  /* 0x000000053f097899 */ /* 0x000fc60008011405 */
[----:B------:R-:W-:-:S09]  /*1460*/  UMOV UR5, URZ ;  /* 0x0000003f00057c82 */ /* 0x000fd20008000000 */
.L_x_556:
[----:B------:R-:W-:Y:S01]  /*1470*/  STL [R1+0x454], RZ ;  /* 0x000454ff01007387 */ /* 0x000fe20000100800 */
[----:B--2---:R-:W2:Y:S01]  /*1480*/  S2UR UR16, SR_CgaCtaId ;  /* 0x00000000001079c3 */ /* 0x004ea20000008800 */
[----:B------:R-:W-:Y:S01]  /*1490*/  UMOV UR15, 0x400 ;  /* 0x00000400000f7882 */ /* 0x000fe20000000000 */
[----:B------:R-:W-:Y:S01]  /*14a0*/  UMOV UR6, URZ ;  /* 0x0000003f00067c82 */ /* 0x000fe20008000000 */
[----:B------:R-:W-:Y:S01]  /*14b0*/  STL [R1+0x450], RZ ;  /* 0x000450ff01007387 */ /* 0x000fe20000100800 */
[----:B------:R-:W-:Y:S01]  /*14c0*/  UMOV UR7, URZ ;  /* 0x0000003f00077c82 */ /* 0x000fe20008000000 */
[----:B------:R-:W-:Y:S01]  /*14d0*/  UMOV UR8, URZ ;  /* 0x0000003f00087c82 */ /* 0x000fe20008000000 */
[----:B------:R-:W-:Y:S01]  /*14e0*/  CS2R R236, SRZ ;  /* 0x0000000000ec7805 */ /* 0x000fe2000001ff00 */
[----:B------:R-:W-:Y:S01]  /*14f0*/  STL [R1+0x44c], RZ ;  /* 0x00044cff01007387 */ /* 0x000fe20000100800 */
[----:B-1----:R-:W1:Y:S01]  /*1500*/  LDC R2, c[0x0][0x28c] ;  /* 0x0000a300ff027b82 */ /* 0x002e620000000800 */
[----:B------:R-:W-:-:S02]  /*1510*/  CS2R R234, SRZ ;  /* 0x0000000000ea7805 */ /* 0x000fc4000001ff00 */
[----:B------:R-:W-:Y:S01]  /*1520*/  CS2R R232, SRZ ;  /* 0x0000000000e87805 */ /* 0x000fe2000001ff00 */
[----:B------:R-:W-:Y:S01]  /*1530*/  STL [R1+0x448], RZ ;  /* 0x000448ff01007387 */ /* 0x000fe20000100800 */
[----:B------:R-:W-:Y:S02]  /*1540*/  CS2R R230, SRZ ;  /* 0x0000000000e67805 */ /* 0x000fe4000001ff00 */
[----:B------:R-:W-:Y:S02]  /*1550*/  CS2R R228, SRZ ;  /* 0x0000000000e47805 */ /* 0x000fe4000001ff00 */
[----:B------:R-:W-:Y:S01]  /*1560*/  CS2R R226, SRZ ;  /* 0x0000000000e27805 */ /* 0x000fe2000001ff00 */
[----:B------:R-:W-:Y:S01]  /*1570*/  STL [R1+0x444], RZ ;  /* 0x000444ff01007387 */ /* 0x000fe20000100800 */
[----:B------:R-:W-:Y:S02]  /*1580*/  CS2R R224, SRZ ;  /* 0x0000000000e07805 */ /* 0x000fe4000001ff00 */
        /* <DEDUP_REMOVED lines=15> */
[----:B-1----:R-:W-:Y:S02]  /*1680*/  ISETP.GE.AND P0, PT, R2, 0x1, PT ;  /* 0x000000010200780c */ /* 0x002fe40003f06270 */
        /* <DEDUP_REMOVED lines=39> */
[----:B0-----:R-:W-:Y:S02]  /*1900*/  CS2R R14, SRZ ;  /* 0x00000000000e7805 */ /* 0x001fe4000001ff00 */
        /* <DEDUP_REMOVED lines=91> */
[----:B------:R-:W-:-:S03]  /*1ec0*/  CS2R R150, SRZ ;  /* 0x0000000000967805 */ /* 0x000fc6000001ff00 */
[----:B------:R-:W-:Y:S04]  /*1ed0*/  STL [R1+0x3ac], RZ ;  /* 0x0003acff01007387 */ /* 0x000fe80000100800 */
        /* <DEDUP_REMOVED lines=107> */
[----:B------:R-:W-:Y:S04]  /*2590*/  STL [R1], RZ ;  /* 0x000000ff01007387 */ /* 0x000fe80000100800 */
        /* <DEDUP_REMOVED lines=39> */
[----:B------:R-:W-:Y:S01]  /*2810*/  STL [R1+0xa0], RZ ;  /* 0x0000a0ff01007387 */ /* 0x000fe20000100800 */
[----:B------:R-:W0:Y:S03]  /*2820*/  S2R R0, SR_TID.X ;  /* 0x0000000000007919 */ /* 0x000e260000002100 */
        /* <DEDUP_REMOVED lines=8> */
[----:B0-----:R-:W-:-:S03]  /*28b0*/  LOP3.LUT R0, R0, 0x80, RZ, 0xc0, !PT ;  /* 0x0000008000007812 */ /* 0x001fc600078ec0ff */
[----:B------:R-:W-:Y:S01]  /*28c0*/  STL [R1+0xc4], RZ ;  /* 0x0000c4ff01007387 */ /* 0x000fe20000100800 */
[----:B------:R-:W-:-:S03]  /*28d0*/  SHF.R.U32.HI R0, RZ, 0x7, R0 ;  /* 0x00000007ff007819 */ /* 0x000fc60000011600 */
        /* <DEDUP_REMOVED lines=33> */
[----:B------:R-:W0:Y:S04]  /*2af0*/  SHFL.IDX PT, R0, R0, RZ, 0x1f ;  /* 0x00001fff00007589 */ /* 0x000e2800000e0000 */
[----:B------:R1:W-:Y:S04]  /*2b00*/  STL [R1+0x14c], RZ ;  /* 0x00014cff01007387 */ /* 0x0003e80000100800 */
[----:B------:R1:W-:Y:S04]  /*2b10*/  STL [R1+0x150], RZ ;  /* 0x000150ff01007387 */ /* 0x0003e80000100800 */
[----:B------:R1:W-:Y:S04]  /*2b20*/  STL [R1+0x154], RZ ;  /* 0x000154ff01007387 */ /* 0x0003e80000100800 */
[----:B------:R1:W-:Y:S04]  /*2b30*/  STL [R1+0x158], RZ ;  /* 0x000158ff01007387 */ /* 0x0003e80000100800 */
[----:B------:R1:W-:Y:S04]  /*2b40*/  STL [R1+0x15c], RZ ;  /* 0x00015cff01007387 */ /* 0x0003e80000100800 */
[----:B------:R1:W-:Y:S01]  /*2b50*/  STL [R1+0x160], RZ ;  /* 0x000160ff01007387 */ /* 0x0003e20000100800 */
[----:B0-----:R-:W-:Y:S01]  /*2b60*/  R2UR UR12, R0 ;  /* 0x00000000000c72ca */ /* 0x001fe200000e0000 */
[----:B------:R-:W-:-:S02]  /*2b70*/  IMAD.U32 R0, RZ, RZ, UR4 ;  /* 0x00000004ff007e24 */ /* 0x000fc4000f8e00ff */
[----:B------:R1:W-:Y:S04]  /*2b80*/  STL [R1+0x164], RZ ;  /* 0x000164ff01007387 */ /* 0x0003e80000100800 */
[----:B------:R1:W-:Y:S04]  /*2b90*/  STL [R1+0x168], RZ ;  /* 0x000168ff01007387 */ /* 0x0003e80000100800 */
[----:B------:R1:W-:Y:S02]  /*2ba0*/  STL [R1+0x16c], RZ ;  /* 0x00016cff01007387 */ /* 0x0003e40000100800 */
[----:B------:R-:W-:-:S02]  /*2bb0*/  ULEA.HI UR11, UR12, UR12, URZ, 0x1 ;  /* 0x0000000c0c0b7291 */ /* 0x000fc4000f8f083f */
[----:B------:R1:W-:Y:S02]  /*2bc0*/  STL [R1+0x170], RZ ;  /* 0x000170ff01007387 */ /* 0x0003e40000100800 */
[----:B------:R-:W-:Y:S02]  /*2bd0*/  ULOP3.LUT UR14, UR11, 0x1ffffe, URZ, 0xc0, !UPT ;  /* 0x001ffffe0b0e7892 */ /* 0x000fe4000f8ec03f */
[----:B------:R1:W-:Y:S01]  /*2be0*/  STL [R1+0x174], RZ ;  /* 0x000174ff01007387 */ /* 0x0003e20000100800 */
[----:B--2---:R-:W-:Y:S02]  /*2bf0*/  ULEA UR11, UR16, UR15, 0x18 ;  /* 0x0000000f100b7291 */ /* 0x004fe4000f8ec03f */
[----:B------:R-:W-:Y:S01]  /*2c00*/  UIADD3 UR14, UR12, -UR14, URZ ;  /* 0x8000000e0c0e7290 */ /* 0x000fe2000fffe03f */
[----:B------:R1:W-:Y:S03]  /*2c10*/  STL [R1+0x178], RZ ;  /* 0x000178ff01007387 */ /* 0x0003e60000100800 */
[----:B------:R-:W-:Y:S01]  /*2c20*/  ULEA UR14, UR14, UR11, 0xb ;  /* 0x0000000b0e0e7291 */ /* 0x000fe2000f8e583f */
[----:B------:R1:W-:Y:S03]  /*2c30*/  STL [R1+0x17c], RZ ;  /* 0x00017cff01007387 */ /* 0x0003e60000100800 */
[----:B------:R-:W-:Y:S01]  /*2c40*/  UIADD3 UR14, UR14, 0x200, URZ ;  /* 0x000002000e0e7890 */ /* 0x000fe2000fffe03f */
[----:B------:R1:W-:Y:S03]  /*2c50*/  STL [R1+0x180], RZ ;  /* 0x000180ff01007387 */ /* 0x0003e60000100800 */
[----:B------:R-:W-:Y:S01]  /*2c60*/  USHF.R.U32.HI UR12, URZ, 0x4, UR14 ;  /* 0x000000043f0c7899 */ /* 0x000fe2000801160e */
[----:B------:R1:W-:Y:S02]  /*2c70*/  STL [R1+0x184], RZ ;  /* 0x000184ff01007387 */ /* 0x0003e40000100800 */
[----:B------:R-:W-:Y:S01]  /*2c80*/  UMOV UR14, UR5 ;  /* 0x00000005000e7c82 */ /* 0x000fe20008000000 */
[----:B------:R-:W-:Y:S01]  /*2c90*/  ULOP3.LUT UR12, UR12, 0x3fff, URZ, 0xc0, !UPT ;  /* 0x00003fff0c0c7892 */ /* 0x000fe2000f8ec03f */
[----:B------:R1:W-:Y:S04]  /*2ca0*/  STL [R1+0x188], RZ ;  /* 0x000188ff01007387 */ /* 0x0003e80000100800 */
        /* <DEDUP_REMOVED lines=28> */
[----:B------:R1:W-:Y:S01]  /*2e70*/  STL [R1+0x1fc], RZ ;  /* 0x0001fcff01007387 */ /* 0x0003e20000100800 */
[----:B------:R-:W-:Y:S05]  /*2e80*/  @!P0 BRA `(.L_x_18) ;  /* 0x0000003400dc8947 */ /* 0x000fea0003800000 */
[----:B------:R-:W-:-:S06]  /*2e90*/  UISETP.NE.AND UP0, UPT, UR24, 0x3, UPT ;  /* 0x000000031800788c */ /* 0x000fcc000bf05270 */
[----:B------:R-:W-:-:S13]  /*2ea0*/  PLOP3.LUT P1, PT, PT, PT, UP0, 0x80, 0x0 ;  /* 0x000000000000781c */ /* 0x000fda0003f2f008 */
[----:B------:R-:W-:Y:S05]  /*2eb0*/  @!P1 BRA `(.L_x_19) ;  /* 0x0000000000049947 */ /* 0x000fea0003800000 */
[----:B------:R-:W-:Y:S01]  /*2ec0*/  BPT.TRAP 0x1 ;  /* 0x000000040000795c */ /* 0x000fe20000300000 */
.L_x_19:
[----:B------:R-:W-:Y:S01]  /*2ed0*/  ULEA UR7, UR5, UR11, 0x3 ;  /* 0x0000000b05077291 */ /* 0x000fe2000f8e183f */
[----:B------:R-:W-:-:S05]  /*2ee0*/  IMAD.U32 R0, RZ, RZ, UR4 ;  /* 0x00000004ff007e24 */ /* 0x000fca000f8e00ff */
[----:B------:R-:W-:-:S04]  /*2ef0*/  SHF.L.U32 R0, R0, 0x1f, RZ ;  /* 0x0000001f00007819 */ /* 0x000fc800000006ff */
[----:B------:R0:W2:Y:S01]  /*2f00*/  SYNCS.PHASECHK.TRANS64.TRYWAIT P0, [UR7], R0 ;  /* 0x00000000ff0075a7 */ /* 0x0000a20008000147 */
[----:B------:R-:W-:Y:S05]  /*2f10*/  @!P1 BRA `(.L_x_20) ;  /* 0x0000000000049947 */ /* 0x000fea0003800000 */
[----:B------:R-:W-:Y:S01]  /*2f20*/  BPT.TRAP 0x1 ;  /* 0x000000040000795c */ /* 0x000fe20000300000 */
.L_x_20:
[----:B------:R3:W-:Y:S01]  /*2f30*/  STL [R1+0x454], RZ ;  /* 0x000454ff01007387 */ /* 0x0007e20000100800 */
[----:B------:R-:W-:Y:S01]  /*2f40*/  UMOV UR6, 0x1 ;  /* 0x0000000100067882 */ /* 0x000fe20000000000 */
[----:B--2---:R-:W-:Y:S05]  /*2f50*/  @P0 BRA `(.L_x_21) ;  /* 0x0000000000080947 */ /* 0x004fea0003800000 */
[----:B------:R-:W2:Y:S02]  /*2f60*/  SYNCS.PHASECHK.TRANS64.TRYWAIT P0, [UR7], R0 ;  /* 0x00000000ff0075a7 */ /* 0x000ea40008000147 */
[----:B--2---:R-:W-:Y:S05]  /*2f70*/  @!P0 BRA `(.L_x_22) ;  /* 0x0000020c004c8947 */ /* 0x004fea0003800000 */
.L_x_21:
[----:B------:R-:W-:Y:S01]  /*2f80*/  UIADD3 UR7, UR11, 0x1c200, URZ ;  /* 0x0001c2000b077890 */ /* 0x000fe2000fffe03f */
[----:B------:R-:W-:Y:S01]  /*2f90*/  WARPGROUP.ARRIVE ;  /* 0x00000000000079c5 */ /* 0x000fe20000000000 */
[----:B------:R-:W-:Y:S01]  /*2fa0*/  ULOP3.LUT UR16, UR12, 0x10000, URZ, 0xfc, !UPT ;  /* 0x000100000c107892 */ /* 0x000fe2000f8efc3f */
[----:B------:R-:W-:Y:S01]  /*2fb0*/  STL [R1+0x450], RZ ;  /* 0x000450ff01007387 */ /* 0x000fe20000100800 */
[----:B------:R-:W-:Y:S01]  /*2fc0*/  USHF.R.U32.HI UR7, URZ, 0x4, UR7 ;  /* 0x000000043f077899 */ /* 0x000fe20008011607 */
[----:B------:R-:W-:Y:S01]  /*2fd0*/  CS2R R236, SRZ ;  /* 0x0000000000ec7805 */ /* 0x000fe2000001ff00 */
[----:B------:R-:W-:Y:S01]  /*2fe0*/  ULEA UR16, UR5, UR16, 0x9 ;  /* 0x0000001005107291 */ /* 0x000fe2000f8e483f */
[----:B------:R-:W-:Y:S01]  /*2ff0*/  STL [R1+0x44c], RZ ;  /* 0x00044cff01007387 */ /* 0x000fe20000100800 */
[----:B------:R-:W-:Y:S01]  /*3000*/  ULOP3.LUT UR7, UR7, 0x3fff, URZ, 0xc0, !UPT ;  /* 0x00003fff07077892 */ /* 0x000fe2000f8ec03f */
[----:B------:R-:W-:Y:S01]  /*3010*/  CS2R R234, SRZ ;  /* 0x0000000000ea7805 */ /* 0x000fe2000001ff00 */
[----:B------:R-:W-:Y:S01]  /*3020*/  UMOV UR17, 0xc0000010 ;  /* 0xc000001000117882 */ /* 0x000fe20000000000 */
[----:B------:R-:W-:Y:S01]  /*3030*/  UMOV UR19, 0xc0000010 ;  /* 0xc000001000137882 */ /* 0x000fe20000000000 */
[----:B------:R-:W-:Y:S01]  /*3040*/  ULOP3.LUT UR7, UR7, 0x10000, URZ, 0xfc, !UPT ;  /* 0x0001000007077892 */ /* 0x000fe2000f8efc3f */
[----:B------:R-:W-:Y:S01]  /*3050*/  STL [R1+0x448], RZ ;  /* 0x000448ff01007387 */ /* 0x000fe20000100800 */
[----:B------:R-:W-:-:S02]  /*3060*/  CS2R R232, SRZ ;  /* 0x0000000000e87805 */ /* 0x000fc4000001ff00 */
[----:B------:R-:W-:Y:S01]  /*3070*/  CS2R R230, SRZ ;  /* 0x0000000000e67805 */ /* 0x000fe2000001ff00 */
[----:B------:R-:W-:Y:S01]  /*3080*/  ULEA UR18, UR5, UR7, 0x9 ;  /* 0x0000000705127291 */ /* 0x000fe2000f8e483f */
[----:B------:R-:W-:Y:S01]  /*3090*/  STL [R1+0x444], RZ ;  /* 0x000444ff01007387 */ /* 0x000fe20000100800 */
[----:B------:R-:W-:Y:S01]  /*30a0*/  CS2R R228, SRZ ;  /* 0x0000000000e47805 */ /* 0x000fe2000001ff00 */
[----:B------:R-:W-:Y:S01]  /*30b0*/  ULDC UR7, c[0x0][0x50c] ;  /* 0x0001430000077ab9 */ /* 0x000fe20000000800 */
[----:B------:R-:W-:Y:S01]  /*30c0*/  CS2R R226, SRZ ;  /* 0x0000000000e27805 */ /* 0x000fe2000001ff00 */
[----:B------:R-:W-:Y:S01]  /*30d0*/  STL [R1+0x440], RZ ;  /* 0x000440ff01007387 */ /* 0x000fe20000100800 */
[----:B------:R-:W-:Y:S01]  /*30e0*/  UISETP.NE.AND UP0, UPT, UR7, 0x1, UPT ;  /* 0x000000010700788c */ /* 0x000fe2000bf05270 */
[----:B------:R-:W-:Y:S02]  /*30f0*/  CS2R R224, SRZ ;  /* 0x0000000000e07805 */ /* 0x000fe4000001ff00 */
[----:B------:R-:W-:Y:S01]  /*3100*/  CS2R R222, SRZ ;  /* 0x0000000000de7805 */ /* 0x000fe2000001ff00 */
[----:B------:R-:W-:Y:S01]  /*3110*/  QGMMA.64x256x32.F32.E4M3.E4M3 R4, gdesc[UR16], RZ, !UPT, gsb0 ;  /* 0x03e00000100479f3 */ /* 0x000fe2000c0008ff */
[----:B------:R-:W-:Y:S01]  /*3120*/  STL [R1+0x43c], RZ ;  /* 0x00043cff01007387 */ /* 0x000fe20000100800 */
[----:B------:R-:W-:Y:S01]  /*3130*/  UIADD3 UR16, UR16, 0x100, URZ ;  /* 0x0000010010107890 */ /* 0x000fe2000fffe03f */
[----:B------:R-:W-:Y:S01]  /*3140*/  CS2R R220, SRZ ;  /* 0x0000000000dc7805 */ /* 0x000fe2000001ff00 */
[----:B------:R-:W-:Y:S01]  /*3150*/  UMOV UR17, 0xc0000010 ;  /* 0xc000001000117882 */ /* 0x000fe20000000000 */
[----:B------:R-:W-:Y:S01]  /*3160*/  STL [R1+0x438], RZ ;  /* 0x000438ff01007387 */ /* 0x000fe20000100800 */
[----:B------:R-:W-:Y:S01]  /*3170*/  USEL UR7, URZ, 0x1, UP0 ;  /* 0x000000013f077887 */ /* 0x000fe20008000000 */
[----:B------:R-:W-:-:S02]  /*3180*/  CS2R R218, SRZ ;  /* 0x0000000000da7805 */ /* 0x000fc4000001ff00 */
[----:B------:R-:W-:Y:S01]  /*3190*/  CS2R R216, SRZ ;  /* 0x0000000000d87805 */ /* 0x000fe2000001ff00 */
[----:B------:R-:W-:Y:S01]  /*31a0*/  STL [R1+0x434], RZ ;  /* 0x000434ff01007387 */ /* 0x000fe20000100800 */
[----:B------:R-:W-:Y:S02]  /*31b0*/  CS2R R214, SRZ ;  /* 0x0000000000d67805 */ /* 0x000fe4000001ff00 */
[----:B------:R-:W-:Y:S02]  /*31c0*/  CS2R R212, SRZ ;  /* 0x0000000000d47805 */ /* 0x000fe4000001ff00 */
[----:B------:R-:W-:Y:S01]  /*31d0*/  ISETP.NE.AND P0, PT, RZ, UR7, PT ;  /* 0x00000007ff007c0c */ /* 0x000fe2000bf05270 */
        /* <DEDUP_REMOVED lines=93> */
[----:B------:R-:W-:-:S02]  /*37b0*/  WARPGROUP.DEPBAR.LE gsb0, 0x0 ;  /* 0x00008000000079c5 */ /* 0x000fc40000010000 */
[----:B--2---:R-:W-:Y:S01]  /*37c0*/  IMAD.MOV.U32 R3, RZ, RZ, R129 ;  /* 0x000000ffff037224 */ /* 0x004fe200078e0081 */
[----:B------:R-:W-:Y:S01]  /*37d0*/  STL [R1+0x334], RZ ;  /* 0x000334ff01007387 */ /* 0x000fe20000100800 */
[----:B------:R-:W-:Y:S02]  /*37e0*/  IMAD.MOV.U32 R2, RZ, RZ, R130 ;  /* 0x000000ffff027224 */ /* 0x000fe400078e0082 */
[----:B0-----:R-:W-:Y:S01]  /*37f0*/  IMAD.MOV.U32 R0, RZ, RZ, R131 ;  /* 0x000000ffff007224 */ /* 0x001fe200078e0083 */
        /* <DEDUP_REMOVED lines=23> */
[----:B------:R0:W-:Y:S04]  /*3970*/  STL.64 [R1], R4 ;  /* 0x0000000401007387 */ /* 0x0001e80000100a00 */
[----:B------:R2:W-:Y:S04]  /*3980*/  STL.64 [R1+0x8], R6 ;  /* 0x0000080601007387 */ /* 0x0005e80000100a00 */
[----:B------:R4:W-:Y:S04]  /*3990*/  STL.64 [R1+0x10], R8 ;  /* 0x0000100801007387 */ /* 0x0009e80000100a00 */
[----:B------:R5:W-:Y:S01]  /*39a0*/  STL.64 [R1+0x18], R10 ;  /* 0x0000180a01007387 */ /* 0x000be20000100a00 */
[----:B0-----:R-:W-:-:S03]  /*39b0*/  CS2R R4, SRZ ;  /* 0x0000000000047805 */ /* 0x001fc6000001ff00 */
[----:B------:R0:W-:Y:S01]  /*39c0*/  STL.64 [R1+0x20], R12 ;  /* 0x0000200c01007387 */ /* 0x0001e20000100a00 */
[----:B--2---:R-:W-:-:S03]  /*39d0*/  CS2R R6, SRZ ;  /* 0x0000000000067805 */ /* 0x004fc6000001ff00 */
[----:B------:R2:W-:Y:S01]  /*39e0*/  STL.64 [R1+0x28], R14 ;  /* 0x0000280e01007387 */ /* 0x0005e20000100a00 */
[----:B----4-:R-:W-:-:S03]  /*39f0*/  CS2R R8, SRZ ;  /* 0x0000000000087805 */ /* 0x010fc6000001ff00 */
[----:B------:R4:W-:Y:S01]  /*3a00*/  STL.64 [R1+0x30], R16 ;  /* 0x0000301001007387 */ /* 0x0009e20000100a00 */
[----:B-----5:R-:W-:-:S03]  /*3a10*/  CS2R R10, SRZ ;  /* 0x00000000000a7805 */ /* 0x020fc6000001ff00 */
[----:B------:R5:W-:Y:S01]  /*3a20*/  STL.64 [R1+0x38], R18 ;  /* 0x0000381201007387 */ /* 0x000be20000100a00 */
[----:B0-----:R-:W-:-:S03]  /*3a30*/  CS2R R12, SRZ ;  /* 0x00000000000c7805 */ /* 0x001fc6000001ff00 */
[----:B------:R0:W-:Y:S01]  /*3a40*/  STL.64 [R1+0x40], R20 ;  /* 0x0000401401007387 */ /* 0x0001e20000100a00 */
[----:B--2---:R-:W-:-:S03]  /*3a50*/  CS2R R14, SRZ ;  /* 0x00000000000e7805 */ /* 0x004fc6000001ff00 */
[----:B------:R2:W-:Y:S01]  /*3a60*/  STL.64 [R1+0x48], R22 ;  /* 0x0000481601007387 */ /* 0x0005e20000100a00 */
[----:B----4-:R-:W-:-:S03]  /*3a70*/  CS2R R16, SRZ ;  /* 0x0000000000107805 */ /* 0x010fc6000001ff00 */
[----:B------:R-:W-:Y:S01]  /*3a80*/  STL.64 [R1+0x50], R24 ;  /* 0x0000501801007387 */ /* 0x000fe20000100a00 */
[----:B-----5:R-:W-:-:S03]  /*3a90*/  CS2R R18, SRZ ;  /* 0x0000000000127805 */ /* 0x020fc6000001ff00 */
[----:B------:R-:W-:Y:S01]  /*3aa0*/  STL.64 [R1+0x58], R26 ;  /* 0x0000581a01007387 */ /* 0x000fe20000100a00 */
[----:B0-----:R-:W-:-:S03]  /*3ab0*/  CS2R R20, SRZ ;  /* 0x0000000000147805 */ /* 0x001fc6000001ff00 */
[----:B------:R-:W-:Y:S01]  /*3ac0*/  STL.64 [R1+0x60], R28 ;  /* 0x0000601c01007387 */ /* 0x000fe20000100a00 */
[----:B--2---:R-:W-:-:S03]  /*3ad0*/  CS2R R22, SRZ ;  /* 0x0000000000167805 */ /* 0x004fc6000001ff00 */
[----:B------:R-:W-:Y:S04]  /*3ae0*/  STL.64 [R1+0x68], R30 ;  /* 0x0000681e01007387 */ /* 0x000fe80000100a00 */
        /* <DEDUP_REMOVED lines=49> */
[----:B------:R0:W-:Y:S04]  /*3e00*/  STL.64 [R1+0x1f8], R130 ;  /* 0x0001f88201007387 */ /* 0x0001e80000100a00 */
[----:B------:R2:W-:Y:S04]  /*3e10*/  STL [R1+0x2d4], RZ ;  /* 0x0002d4ff01007387 */ /* 0x0005e80000100800 */
[----:B------:R2:W-:Y:S01]  /*3e20*/  STL [R1+0x2d0], RZ ;  /* 0x0002d0ff01007387 */ /* 0x0005e20000100800 */
[----:B0-----:R-:W-:-:S03]  /*3e30*/  WARPGROUP.ARRIVE ;  /* 0x00000000000079c5 */ /* 0x001fc60000000000 */
[----:B------:R2:W-:Y:S04]  /*3e40*/  STL [R1+0x2cc], RZ ;  /* 0x0002ccff01007387 */ /* 0x0005e80000100800 */
[----:B------:R2:W-:Y:S01]  /*3e50*/  STL [R1+0x2c8], RZ ;  /* 0x0002c8ff01007387 */ /* 0x0005e20000100800 */
[----:B------:R-:W-:Y:S03]  /*3e60*/  QGMMA.64x256x32.F32.E4M3.E4M3 R24, gdesc[UR16], RZ, !UPT, gsb0 ;  /* 0x03e00000101879f3 */ /* 0x000fe6000c0008ff */
        /* <DEDUP_REMOVED lines=50> */
[----:B------:R-:W-:-:S02]  /*4190*/  WARPGROUP.DEPBAR.LE gsb0, 0x0 ;  /* 0x00008000000079c5 */ /* 0x000fc40000010000 */
[----:B------:R-:W-:Y:S05]  /*41a0*/  @!P0 BRA `(.L_x_23) ;  /* 0x0000002000f88947 */ /* 0x000fea0003800000 */
[----:B------:R-:W4:Y:S04]  /*41b0*/  LDL R4, [R1] ;  /* 0x0000000001047983 */ /* 0x000f280000100800 */
[----:B------:R-:W5:Y:S04]  /*41c0*/  LDL R5, [R1+0x4] ;  /* 0x0000040001057983 */ /* 0x000f680000100800 */
[----:B------:R-:W3:Y:S04]  /*41d0*/  LDL R6, [R1+0x8] ;  /* 0x0000080001067983 */ /* 0x000ee80000100800 */
[----:B------:R-:W2:Y:S04]  /*41e0*/  LDL R7, [R1+0xc] ;  /* 0x00000c0001077983 */ /* 0x000ea80000100800 */
        /* <DEDUP_REMOVED lines=100> */
[----:B------:R0:W-:Y:S04]  /*4830*/  STL [R1+0x4c8], R131 ;  /* 0x0004c88301007387 */ /* 0x0001e80000100800 */
[----:B0-----:R-:W2:Y:S04]  /*4840*/  LDL R131, [R1+0x1a0] ;  /* 0x0001a00001837983 */ /* 0x001ea80000100800 */
        /* <DEDUP_REMOVED lines=39> */
[----:B0-----:R-:W2:Y:S01]  /*4ac0*/  LDL R151, [R1+0x1f0] ;  /* 0x0001f00001977983 */ /* 0x001ea20000100800 */
[----:B------:R-:W-:-:S01]  /*4ad0*/  FADD R3, RZ, R3 ;  /* 0x00000003ff037221 */ /* 0x000fc20000000000 */
[----:B------:R-:W-:Y:S01]  /*4ae0*/  FADD R2, RZ, R2 ;  /* 0x00000002ff027221 */ /* 0x000fe20000000000 */
[----:B----4-:R-:W-:-:S01]  /*4af0*/  FADD R4, RZ, R4 ;  /* 0x00000004ff047221 */ /* 0x010fc20000000000 */
[----:B-----5:R-:W-:Y:S01]  /*4b00*/  FADD R5, RZ, R5 ;  /* 0x00000005ff057221 */ /* 0x020fe20000000000 */
[----:B---3--:R-:W-:-:S01]  /*4b10*/  FADD R6, RZ, R6 ;  /* 0x00000006ff067221 */ /* 0x008fc20000000000 */
[----:B--2---:R-:W-:Y:S01]  /*4b20*/  FADD R7, RZ, R7 ;  /* 0x00000007ff077221 */ /* 0x004fe20000000000 */
[----:B------:R-:W-:-:S01]  /*4b30*/  FADD R8, RZ, R8 ;  /* 0x00000008ff087221 */ /* 0x000fc20000000000 */
[----:B------:R-:W-:Y:S01]  /*4b40*/  FADD R9, RZ, R9 ;  /* 0x00000009ff097221 */ /* 0x000fe20000000000 */
        /* <DEDUP_REMOVED lines=13> */
[----:B------:R-:W2:Y:S01]  /*4c20*/  LDL.LU R131, [R1+0x4c8] ;  /* 0x0004c80001837983 */ /* 0x000ea20000300800 */
        /* <DEDUP_REMOVED lines=13> */
[----:B------:R-:W3:Y:S01]  /*4d00*/  LDL.LU R132, [R1+0x4c4] ;  /* 0x0004c40001847983 */ /* 0x000ee20000300800 */
        /* <DEDUP_REMOVED lines=16> */
[----:B------:R0:W-:Y:S01]  /*4e10*/  STL [R1+0x200], R133 ;  /* 0x0002008501007387 */ /* 0x0001e20000100800 */
        /* <DEDUP_REMOVED lines=9> */
[----:B0-----:R-:W4:Y:S01]  /*4eb0*/  LDL.LU R133, [R1+0x4c0] ;  /* 0x0004c00001857983 */ /* 0x001f220000300800 */
[----:B------:R-:W-:-:S01]  /*4ec0*/  FADD R185, RZ, R185 ;  /* 0x000000b9ffb97221 */ /* 0x000fc20000000000 */
[----:B------:R-:W-:Y:S01]  /*4ed0*/  FADD R186, RZ, R186 ;  /* 0x000000baffba7221 */ /* 0x000fe20000000000 */
[----:B------:R-:W-:-:S01]  /*4ee0*/  FADD R187, RZ, R187 ;  /* 0x000000bbffbb7221 */ /* 0x000fc20000000000 */
        /* <DEDUP_REMOVED lines=10> */
[----:B0-----:R-:W5:Y:S01]  /*4f90*/  LDL.LU R134, [R1+0x4bc] ;  /* 0x0004bc0001867983 */ /* 0x001f620000300800 */
        /* <DEDUP_REMOVED lines=51> */
[----:B0-----:R-:W5:Y:S04]  /*52d0*/  LDL.LU R138, [R1+0x4ac] ;  /* 0x0004ac00018a7983 */ /* 0x001f680000300800 */
[----:B------:R0:W-:Y:S01]  /*52e0*/  STL [R1+0x218], R139 ;  /* 0x0002188b01007387 */ /* 0x0001e20000100800 */
[----:B------:R-:W-:-:S03]  /*52f0*/  FADD R140, RZ, R140 ;  /* 0x0000008cff8c7221 */ /* 0x000fc60000000000 */
        /* <DEDUP_REMOVED lines=34> */
[----:B------:R0:W-:Y:S04]  /*5520*/  STL [R1+0x248], R151 ;  /* 0x0002489701007387 */ /* 0x0001e80000100800 */
[----:B0-----:R-:W5:Y:S04]  /*5530*/  LDL.LU R151, [R1+0x478] ;  /* 0x0004780001977983 */ /* 0x001f680000300800 */
[----:B------:R0:W-:Y:S04]  /*5540*/  STL [R1+0x24c], R3 ;  /* 0x00024c0301007387 */ /* 0x0001e80000100800 */
[----:B------:R1:W-:Y:S01]  /*5550*/  STL [R1+0x250], R2 ;  /* 0x0002500201007387 */ /* 0x0003e20000100800 */
[----:B0-----:R-:W-:-:S01]  /*5560*/  FADD R3, RZ, R0 ;  /* 0x00000000ff037221 */ /* 0x001fc20000000000 */
[----:B------:R-:W-:Y:S01]  /*5570*/  FADD R0, RZ, R25 ;  /* 0x00000019ff007221 */ /* 0x000fe20000000000 */
[----:B-1----:R-:W-:-:S03]  /*5580*/  FADD R2, RZ, R24 ;  /* 0x00000018ff027221 */ /* 0x002fc60000000000 */
[----:B------:R0:W-:Y:S04]  /*5590*/  STL [R1+0x254], R3 ;  /* 0x0002540301007387 */ /* 0x0001e80000100800 */
[----:B------:R1:W-:Y:S04]  /*55a0*/  STL [R1+0x258], R2 ;  /* 0x0002580201007387 */ /* 0x0003e80000100800 */
[----:B------:R2:W-:Y:S01]  /*55b0*/  STL [R1+0x25c], R0 ;  /* 0x00025c0001007387 */ /* 0x0005e20000100800 */
[----:B0-----:R-:W-:-:S01]  /*55c0*/  FADD R3, RZ, R26 ;  /* 0x0000001aff037221 */ /* 0x001fc20000000000 */
[----:B-1----:R-:W-:-:S04]  /*55d0*/  FADD R2, RZ, R27 ;  /* 0x0000001bff027221 */ /* 0x002fc80000000000 */
[----:B------:R0:W-:Y:S01]  /*55e0*/  STL [R1+0x260], R3 ;  /* 0x0002600301007387 */ /* 0x0001e20000100800 */
[----:B--2---:R-:W-:-:S03]  /*55f0*/  FADD R0, RZ, R28 ;  /* 0x0000001cff007221 */ /* 0x004fc60000000000 */
        /* <DEDUP_REMOVED lines=207> */
[----:B---3--:R-:W-:-:S04]  /*62f0*/  FADD R2, RZ, R132 ;  /* 0x00000084ff027221 */ /* 0x008fc80000000000 */
[----:B------:R5:W-:Y:S01]  /*6300*/  STL [R1+0x404], R3 ;  /* 0x0004040301007387 */ /* 0x000be20000100800 */
[----:B----4-:R-:W-:-:S03]  /*6310*/  FADD R0, RZ, R133 ;  /* 0x00000085ff007221 */ /* 0x010fc60000000000 */
[----:B------:R0:W-:Y:S04]  /*6320*/  STL [R1+0x408], R2 ;  /* 0x0004080201007387 */ /* 0x0001e80000100800 */
[----:B------:R1:W-:Y:S01]  /*6330*/  STL [R1+0x40c], R0 ;  /* 0x00040c0001007387 */ /* 0x0003e20000100800 */
[----:B-----5:R-:W-:-:S01]  /*6340*/  FADD R3, RZ, R134 ;  /* 0x00000086ff037221 */ /* 0x020fc20000000000 */
[----:B0-----:R-:W-:-:S04]  /*6350*/  FADD R2, RZ, R135 ;  /* 0x00000087ff027221 */ /* 0x001fc80000000000 */
[----:B------:R0:W-:Y:S01]  /*6360*/  STL [R1+0x410], R3 ;  /* 0x0004100301007387 */ /* 0x0001e20000100800 */
[----:B-1----:R-:W-:-:S03]  /*6370*/  FADD R0, RZ, R136 ;  /* 0x00000088ff007221 */ /* 0x002fc60000000000 */
        /* <DEDUP_REMOVED lines=32> */
[----:B------:R-:W-:-:S05]  /*6580*/  UMOV UR6, URZ ;  /* 0x0000003f00067c82 */ /* 0x000fca0008000000 */
.L_x_23:
[----:B------:R-:W-:-:S04]  /*6590*/  UIADD3 UR14, UR5, 0x1, URZ ;  /* 0x00000001050e7890 */ /* 0x000fc8000fffe03f */
[----:B------:R-:W-:-:S04]  /*65a0*/  UISETP.NE.AND UP0, UPT, UR14, 0xe, UPT ;  /* 0x0000000e0e00788c */ /* 0x000fc8000bf05270 */
[----:B------:R-:W-:Y:S02]  /*65b0*/  USEL UR8, URZ, 0x1, UP0 ;  /* 0x000000013f087887 */ /* 0x000fe40008000000 */
[----:B------:R-:W-:Y:S02]  /*65c0*/  USEL UR14, UR14, URZ, UP0 ;  /* 0x0000003f0e0e7287 */ /* 0x000fe40008000000 */
[----:B------:R-:W-:-:S06]  /*65d0*/  ULOP3.LUT UR8, UR4, UR8, URZ, 0x3c, !UPT ;  /* 0x0000000804087292 */ /* 0x000fcc000f8e3c3f */
[----:B0-----:R-:W-:Y:S01]  /*65e0*/  IMAD.U32 R0, RZ, RZ, UR8 ;  /* 0x00000008ff007e24 */ /* 0x001fe2000f8e00ff */
[----:B------:R-:W-:-:S06]  /*65f0*/  UMOV UR8, 0x1 ;  /* 0x0000000100087882 */ /* 0x000fcc0000000000 */
.L_x_18:
[----:B------:R-:W-:-:S04]  /*6600*/  UISETP.LT.AND UP0, UPT, UR9, 0x1, UPT ;  /* 0x000000010900788c */ /* 0x000fc8000bf01270 */
[----:B------:R-:W-:-:S04]  /*6610*/  USEL UR15, UR9, 0x1, UP0 ;  /* 0x00000001090f7887 */ /* 0x000fc80008000000 */
[----:B------:R-:W-:-:S04]  /*6620*/  UIADD3 UR15, UR9, -UR15, URZ ;  /* 0x8000000f090f7290 */ /* 0x000fc8000fffe03f */
[----:B------:R-:W-:-:S06]  /*6630*/  UISETP.GE.AND UP0, UPT, UR15, 0x1, UPT ;  /* 0x000000010f00788c */ /* 0x000fcc000bf06270 */
[----:B------:R-:W-:-:S13]  /*6640*/  PLOP3.LUT P0, PT, PT, PT, UP0, 0x80, 0x0 ;  /* 0x000000000000781c */ /* 0x000fda0003f0f008 */
[----:B------:R-:W-:Y:S05]  /*6650*/  @!P0 BRA `(.L_x_24) ;  /* 0x0000004c00ac8947 */ /* 0x000fea0003800000 */
[----:B------:R-:W-:Y:S01]  /*6660*/  IMAD.U32 R2, RZ, RZ, UR15 ;  /* 0x0000000fff027e24 */ /* 0x000fe2000f8e00ff */
[----:B------:R-:W-:Y:S01]  /*6670*/  UMOV UR25, UR5 ;  /* 0x0000000500197c82 */ /* 0x000fe20008000000 */
[----:B------:R-:W-:-:S05]  /*6680*/  ULDC UR26, c[0x0][0x50c] ;  /* 0x00014300001a7ab9 */ /* 0x000fca0000000800 */
.L_x_32:
[----:B------:R-:W-:-:S06]  /*6690*/  UISETP.NE.AND UP0, UPT, UR24, 0x3, UPT ;  /* 0x000000031800788c */ /* 0x000fcc000bf05270 */
[----:B------:R-:W-:-:S13]  /*66a0*/  PLOP3.LUT P1, PT, PT, PT, UP0, 0x80, 0x0 ;  /* 0x000000000000781c */ /* 0x000fda0003f2f008 */
[----:B------:R-:W-:Y:S05]  /*66b0*/  @!P1 BRA `(.L_x_25) ;  /* 0x0000000000049947 */ /* 0x000fea0003800000 */
[----:B------:R-:W-:Y:S01]  /*66c0*/  BPT.TRAP 0x1 ;  /* 0x000000040000795c */ /* 0x000fe20000300000 */
.L_x_25:
[----:B------:R-:W0:Y:S01]  /*66d0*/  S2UR UR15, SR_CgaCtaId ;  /* 0x00000000000f79c3 */ /* 0x000e220000008800 */
[----:B------:R-:W-:Y:S01]  /*66e0*/  UMOV UR11, 0x400 ;  /* 0x00000400000b7882 */ /* 0x000fe20000000000 */
[----:B------:R-:W-:Y:S01]  /*66f0*/  SHF.L.U32 R3, R0, 0x1f, RZ ;  /* 0x0000001f00037819 */ /* 0x000fe200000006ff */
[----:B0-----:R-:W-:-:S04]  /*6700*/  ULEA UR11, UR15, UR11, 0x18 ;  /* 0x0000000b0f0b7291 */ /* 0x001fc8000f8ec03f */
[----:B------:R-:W-:-:S09]  /*6710*/  ULEA UR15, UR14, UR11, 0x3 ;  /* 0x0000000b0e0f7291 */ /* 0x000fd2000f8e183f */
[----:B------:R0:W4:Y:S01]  /*6720*/  SYNCS.PHASECHK.TRANS64.TRYWAIT P0, [UR15], R3 ;  /* 0x00000003ff0075a7 */ /* 0x000122000800014f */
[----:B------:R-:W-:Y:S05]  /*6730*/  @!P1 BRA `(.L_x_26) ;  /* 0x0000000000049947 */ /* 0x000fea0003800000 */
[----:B------:R-:W-:Y:S01]  /*6740*/  BPT.TRAP 0x1 ;  /* 0x000000040000795c */ /* 0x000fe20000300000 */
.L_x_26:
[----:B----4-:R-:W-:Y:S05]  /*6750*/  @P0 BRA `(.L_x_27) ;  /* 0x0000000000080947 */ /* 0x010fea0003800000 */
[----:B------:R-:W4:Y:S02]  /*6760*/  SYNCS.PHASECHK.TRANS64.TRYWAIT P0, [UR15], R3 ;  /* 0x00000003ff0075a7 */ /* 0x000f24000800014f */
[----:B----4-:R-:W-:Y:S05]  /*6770*/  @!P0 BRA `(.L_x_28) ;  /* 0x000001d400648947 */ /* 0x010fea0003800000 */
.L_x_27:
        /* <DEDUP_REMOVED lines=64> */
[----:B----4-:R-:W4:Y:S04]  /*6b80*/  LDL.LU.64 R108, [R1] ;  /* 0x00000000016c7983 */ /* 0x010f280000300a00 */
[----:B------:R-:W4:Y:S04]  /*6b90*/  LDL.LU.64 R110, [R1+0x8] ;  /* 0x00000800016e7983 */ /* 0x000f280000300a00 */
        /* <DEDUP_REMOVED lines=61> */
[----:B------:R-:W4:Y:S01]  /*6f70*/  LDL.LU.64 R234, [R1+0x1f8] ;  /* 0x0001f80001ea7983 */ /* 0x000f220000300a00 */
[----:B------:R-:W-:-:S02]  /*6f80*/  UIADD3 UR15, UR11, 0x1c200, URZ ;  /* 0x0001c2000b0f7890 */ /* 0x000fc4000fffe03f */
[----:B------:R-:W-:Y:S02]  /*6f90*/  UISETP.NE.AND UP0, UPT, UR7, URZ, UPT ;  /* 0x0000003f0700728c */ /* 0x000fe4000bf05270 */
[----:B------:R-:W-:Y:S02]  /*6fa0*/  USHF.R.U32.HI UR15, URZ, 0x4, UR15 ;  /* 0x000000043f0f7899 */ /* 0x000fe4000801160f */
[----:B------:R-:W-:Y:S02]  /*6fb0*/  USEL UR8, UR8, URZ, !UP0 ;  /* 0x0000003f08087287 */ /* 0x000fe4000c000000 */
[----:B------:R-:W-:Y:S02]  /*6fc0*/  ULOP3.LUT UR15, UR15, 0x3fff, URZ, 0xc0, !UPT ;  /* 0x00003fff0f0f7892 */ /* 0x000fe4000f8ec03f */
[----:B------:R-:W-:Y:S02]  /*6fd0*/  ULOP3.LUT UR16, UR12, 0x10000, URZ, 0xfc, !UPT ;  /* 0x000100000c107892 */ /* 0x000fe4000f8efc3f */
[----:B------:R-:W-:-:S02]  /*6fe0*/  ULOP3.LUT UR15, UR15, 0x10000, URZ, 0xfc, !UPT ;  /* 0x000100000f0f7892 */ /* 0x000fc4000f8efc3f */
[----:B------:R-:W-:Y:S02]  /*6ff0*/  UISETP.NE.U32.AND UP0, UPT, UR8, URZ, UPT ;  /* 0x0000003f0800728c */ /* 0x000fe4000bf05070 */
[----:B------:R-:W-:Y:S02]  /*7000*/  ULEA UR16, UR14, UR16, 0x9 ;  /* 0x000000100e107291 */ /* 0x000fe4000f8e483f */
[----:B------:R-:W-:Y:S01]  /*7010*/  ULEA UR18, UR14, UR15, 0x9 ;  /* 0x0000000f0e127291 */ /* 0x000fe2000f8e483f */
[----:B------:R-:W-:Y:S01]  /*7020*/  UMOV UR17, 0xc0000010 ;  /* 0xc000001000117882 */ /* 0x000fe20000000000 */
[----:B------:R-:W-:Y:S01]  /*7030*/  UMOV UR19, 0xc0000010 ;  /* 0xc000001000137882 */ /* 0x000fe20000000000 */
[----:B----4-:R-:W-:-:S06]  /*7040*/  WARPGROUP.ARRIVE ;  /* 0x00000000000079c5 */ /* 0x010fcc0000000000 */
[----:B------:R-:W-:Y:S03]  /*7050*/  QGMMA.64x256x32.F32.E4M3.E4M3 R108, gdesc[UR16], R108, UP0, gsb0 ;  /* 0x03e00000106c79f3 */ /* 0x000fe6000b80086c */
[----:B------:R-:W-:Y:S02]  /*7060*/  WARPGROUP.DEPBAR.LE gsb0, 0x0 ;  /* 0x00008000000079c5 */ /* 0x000fe40000010000 */
[----:B------:R-:W-:Y:S01]  /*7070*/  STL.64 [R1], R108 ;  /* 0x0000006c01007387 */ /* 0x000fe20000100a00 */
[----:B0-----:R-:W-:-:S03]  /*7080*/  IMAD.MOV.U32 R3, RZ, RZ, R108 ;  /* 0x000000ffff037224 */ /* 0x001fc600078e006c */
        /* <DEDUP_REMOVED lines=63> */
[----:B0-----:R0:W5:Y:S04]  /*7480*/  LDL.LU.64 R234, [R1+0x670] ;  /* 0x0006700001ea7983 */ /* 0x0011680000300a00 */
[----:B------:R0:W5:Y:S04]  /*7490*/  LDL.LU.64 R232, [R1+0x668] ;  /* 0x0006680001e87983 */ /* 0x0001680000300a00 */
        /* <DEDUP_REMOVED lines=62> */
[----:B------:R-:W-:Y:S01]  /*7880*/  UIADD3 UR16, UR16, 0x100, URZ ;  /* 0x0000010010107890 */ /* 0x000fe2000fffe03f */
[----:B------:R-:W-:Y:S01]  /*7890*/  UMOV UR17, 0xc0000010 ;  /* 0xc000001000117882 */ /* 0x000fe20000000000 */
[----:B------:R-:W-:Y:S01]  /*78a0*/  UIADD3 UR6, UR6, 0x1, URZ ;  /* 0x0000000106067890 */ /* 0x000fe2000fffe03f */
[----:B----4-:R-:W-:-:S06]  /*78b0*/  WARPGROUP.ARRIVE ;  /* 0x00000000000079c5 */ /* 0x010fcc0000000000 */
[----:B------:R-:W-:Y:S01]  /*78c0*/  QGMMA.64x256x32.F32.E4M3.E4M3 R24, gdesc[UR16], R24, UP0, gsb0 ;  /* 0x03e00000101879f3 */ /* 0x000fe2000b800818 */
[----:B------:R-:W-:-:S04]  /*78d0*/  UISETP.NE.AND UP0, UPT, UR6, UR26, UPT ;  /* 0x0000001a0600728c */ /* 0x000fc8000bf05270 */
[----:B------:R-:W-:-:S06]  /*78e0*/  USEL UR7, URZ, 0x1, UP0 ;  /* 0x000000013f077887 */ /* 0x000fcc0008000000 */
[----:B------:R-:W-:Y:S01]  /*78f0*/  ISETP.NE.AND P0, PT, RZ, UR7, PT ;  /* 0x00000007ff007c0c */ /* 0x000fe2000bf05270 */
[----:B------:R-:W-:-:S12]  /*7900*/  WARPGROUP.DEPBAR.LE gsb0, 0x0 ;  /* 0x00008000000079c5 */ /* 0x000fd80000010000 */
[----:B0-----:R-:W-:Y:S05]  /*7910*/  @!P0 BRA `(.L_x_29) ;  /* 0x00000038008c8947 */ /* 0x001fea0003800000 */
[----:B------:R0:W-:Y:S04]  /*7920*/  STL [R1+0x660], R31 ;  /* 0x0006601f01007387 */ /* 0x0001e80000100800 */
[----:B------:R4:W-:Y:S01]  /*7930*/  STL [R1+0x65c], R32 ;  /* 0x00065c2001007387 */ /* 0x0009e20000100800 */
[----:B0-----:R-:W-:-:S03]  /*7940*/  IMAD.MOV.U32 R31, RZ, RZ, R3 ;  /* 0x000000ffff1f7224 */ /* 0x001fc600078e0003 */
[----:B----4-:R-:W4:Y:S04]  /*7950*/  LDL R32, [R1+0x4] ;  /* 0x0000040001207983 */ /* 0x010f280000100800 */
[----:B------:R0:W-:Y:S04]  /*7960*/  STL [R1+0x658], R33 ;  /* 0x0006582101007387 */ /* 0x0001e80000100800 */
[----:B0-----:R-:W2:Y:S04]  /*7970*/  LDL R33, [R1+0x8] ;  /* 0x0000080001217983 */ /* 0x001ea80000100800 */
[----:B------:R0:W-:Y:S04]  /*7980*/  STL [R1+0x654], R34 ;  /* 0x0006542201007387 */ /* 0x0001e80000100800 */
[----:B0-----:R-:W3:Y:S04]  /*7990*/  LDL R34, [R1+0xc] ;  /* 0x00000c0001227983 */ /* 0x001ee80000100800 */
        /* <DEDUP_REMOVED lines=175> */
[----:B0-----:R-:W3:Y:S04]  /*8490*/  LDL.LU R122, [R1+0x200] ;  /* 0x00020000017a7983 */ /* 0x001ee80000300800 */
        /* <DEDUP_REMOVED lines=14> */
[----:B------:R-:W3:Y:S04]  /*8580*/  LDL.LU R3, [R1+0x234] ;  /* 0x0002340001037983 */ /* 0x000ee80000300800 */
        /* <DEDUP_REMOVED lines=46> */
[----:B-----5:R0:W-:Y:S04]  /*8870*/  STL [R1+0x478], R0 ;  /* 0x0004780001007387 */ /* 0x0201e80000100800 */
[----:B0-----:R-:W3:Y:S01]  /*8880*/  LDL R0, [R1+0x168] ;  /* 0x0001680001007983 */ /* 0x001ee20000100800 */
[----:B------:R-:W-:-:S01]  /*8890*/  FADD R4, R31, R4 ;  /* 0x000000041f047221 */ /* 0x000fc20000000000 */
[----:B----4-:R-:W-:Y:S01]  /*88a0*/  FADD R5, R32, R5 ;  /* 0x0000000520057221 */ /* 0x010fe20000000000 */
[----:B--2---:R-:W-:-:S01]  /*88b0*/  FADD R6, R33, R6 ;  /* 0x0000000621067221 */ /* 0x004fc20000000000 */
[----:B------:R-:W2:Y:S01]  /*88c0*/  LDL.LU R31, [R1+0x660] ;  /* 0x00066000011f7983 */ /* 0x000ea20000300800 */
[----:B---3--:R-:W-:-:S01]  /*88d0*/  FADD R7, R34, R7 ;  /* 0x0000000722077221 */ /* 0x008fc20000000000 */
[----:B------:R-:W-:-:S02]  /*88e0*/  FADD R8, R35, R8 ;  /* 0x0000000823087221 */ /* 0x000fc40000000000 */
[----:B------:R-:W3:Y:S01]  /*88f0*/  LDL.LU R32, [R1+0x65c] ;  /* 0x00065c0001207983 */ /* 0x000ee20000300800 */
[----:B------:R-:W-:-:S03]  /*8900*/  FADD R9, R36, R9 ;  /* 0x0000000924097221 */ /* 0x000fc60000000000 */
[----:B------:R-:W4:Y:S01]  /*8910*/  LDL.LU R33, [R1+0x658] ;  /* 0x0006580001217983 */ /* 0x000f220000300800 */
        /* <DEDUP_REMOVED lines=160> */
[----:B------:R-:W-:-:S01]  /*9320*/  FADD R218, R117, R218 ;  /* 0x000000da75da7221 */ /* 0x000fc20000000000 */
[----:B------:R-:W-:Y:S02]  /*9330*/  FADD R122, R124, R122 ;  /* 0x0000007a7c7a7221 */ /* 0x000fe40000000000 */
[----:B------:R-:W4:Y:S01]  /*9340*/  LDL.LU R114, [R1+0x514] ;  /* 0x0005140001727983 */ /* 0x000f220000300800 */
[----:B------:R-:W-:-:S03]  /*9350*/  FADD R219, R118, R219 ;  /* 0x000000db76db7221 */ /* 0x000fc60000000000 */
[----:B------:R-:W4:Y:S01]  /*9360*/  LDL.LU R115, [R1+0x510] ;  /* 0x0005100001737983 */ /* 0x000f220000300800 */
[----:B------:R-:W-:-:S03]  /*9370*/  FADD R220, R119, R220 ;  /* 0x000000dc77dc7221 */ /* 0x000fc60000000000 */
[----:B------:R-:W4:Y:S01]  /*9380*/  LDL.LU R116, [R1+0x50c] ;  /* 0x00050c0001747983 */ /* 0x000f220000300800 */
[----:B------:R-:W-:-:S03]  /*9390*/  FADD R221, R120, R221 ;  /* 0x000000dd78dd7221 */ /* 0x000fc60000000000 */
[----:B------:R-:W4:Y:S04]  /*93a0*/  LDL.LU R117, [R1+0x508] ;  /* 0x0005080001757983 */ /* 0x000f280000300800 */
[----:B------:R-:W4:Y:S04]  /*93b0*/  LDL.LU R118, [R1+0x504] ;  /* 0x0005040001767983 */ /* 0x000f280000300800 */
[----:B------:R-:W4:Y:S04]  /*93c0*/  LDL.LU R119, [R1+0x500] ;  /* 0x0005000001777983 */ /* 0x000f280000300800 */
[----:B------:R-:W4:Y:S01]  /*93d0*/  LDL.LU R120, [R1+0x4fc] ;  /* 0x0004fc0001787983 */ /* 0x000f220000300800 */
[----:B------:R-:W-:-:S01]  /*93e0*/  FADD R237, R126, R237 ;  /* 0x000000ed7eed7221 */ /* 0x000fc20000000000 */
[----:B------:R-:W-:Y:S01]  /*93f0*/  FADD R236, R128, R236 ;  /* 0x000000ec80ec7221 */ /* 0x000fe20000000000 */
[----:B------:R-:W-:-:S01]  /*9400*/  FADD R225, R150, R225 ;  /* 0x000000e196e17221 */ /* 0x000fc20000000000 */
[----:B------:R0:W-:Y:S01]  /*9410*/  STL [R1+0x200], R122 ;  /* 0x0002007a01007387 */ /* 0x0001e20000100800 */
[----:B------:R-:W-:-:S01]  /*9420*/  FADD R228, R146, R228 ;  /* 0x000000e492e47221 */ /* 0x000fc20000000000 */
[----:B------:R-:W-:Y:S01]  /*9430*/  FADD R230, R143, R230 ;  /* 0x000000e68fe67221 */ /* 0x000fe20000000000 */
[----:B------:R-:W-:-:S01]  /*9440*/  FADD R231, R141, R231 ;  /* 0x000000e78de77221 */ /* 0x000fc20000000000 */
[----:B------:R-:W-:Y:S01]  /*9450*/  FADD R223, R2, R223 ;  /* 0x000000df02df7221 */ /* 0x000fe20000000000 */
[----:B------:R-:W-:-:S01]  /*9460*/  FADD R222, R0, R222 ;  /* 0x000000de00de7221 */ /* 0x000fc20000000000 */
[----:B------:R-:W-:Y:S01]  /*9470*/  FADD R224, R151, R224 ;  /* 0x000000e097e07221 */ /* 0x000fe20000000000 */
[----:B------:R-:W-:-:S01]  /*9480*/  FADD R226, R149, R226 ;  /* 0x000000e295e27221 */ /* 0x000fc20000000000 */
[----:B------:R-:W-:Y:S01]  /*9490*/  FADD R227, R147, R227 ;  /* 0x000000e393e37221 */ /* 0x000fe20000000000 */
[----:B------:R-:W-:-:S01]  /*94a0*/  FADD R229, R145, R229 ;  /* 0x000000e591e57221 */ /* 0x000fc20000000000 */
[----:B0-----:R-:W2:Y:S01]  /*94b0*/  LDL.LU R122, [R1+0x204] ;  /* 0x00020400017a7983 */ /* 0x001ea20000300800 */
[----:B------:R-:W-:-:S01]  /*94c0*/  FADD R232, R136, R232 ;  /* 0x000000e888e87221 */ /* 0x000fc20000000000 */
[----:B------:R-:W-:Y:S01]  /*94d0*/  FADD R233, R134, R233 ;  /* 0x000000e986e97221 */ /* 0x000fe20000000000 */
[----:B------:R-:W-:-:S01]  /*94e0*/  FADD R234, R132, R234 ;  /* 0x000000ea84ea7221 */ /* 0x000fc20000000000 */
[----:B------:R-:W3:Y:S01]  /*94f0*/  LDL.LU R124, [R1+0x208] ;  /* 0x00020800017c7983 */ /* 0x000ee20000300800 */
[----:B------:R-:W-:-:S03]  /*9500*/  FADD R235, R130, R235 ;  /* 0x000000eb82eb7221 */ /* 0x000fc60000000000 */
[----:B------:R-:W4:Y:S04]  /*9510*/  LDL.LU R126, [R1+0x20c] ;  /* 0x00020c00017e7983 */ /* 0x000f280000300800 */
[----:B------:R-:W4:Y:S04]  /*9520*/  LDL.LU R128, [R1+0x210] ;  /* 0x0002100001807983 */ /* 0x000f280000300800 */
[----:B------:R-:W4:Y:S04]  /*9530*/  LDL.LU R150, [R1+0x214] ;  /* 0x0002140001967983 */ /* 0x000f280000300800 */
[----:B------:R-:W4:Y:S04]  /*9540*/  LDL.LU R146, [R1+0x218] ;  /* 0x0002180001927983 */ /* 0x000f280000300800 */
[----:B------:R-:W4:Y:S04]  /*9550*/  LDL.LU R143, [R1+0x21c] ;  /* 0x00021c00018f7983 */ /* 0x000f280000300800 */
[----:B------:R-:W4:Y:S04]  /*9560*/  LDL.LU R141, [R1+0x220] ;  /* 0x00022000018d7983 */ /* 0x000f280000300800 */
[----:B------:R-:W4:Y:S04]  /*9570*/  LDL.LU R2, [R1+0x224] ;  /* 0x0002240001027983 */ /* 0x000f280000300800 */
[----:B------:R-:W4:Y:S04]  /*9580*/  LDL.LU R0, [R1+0x228] ;  /* 0x0002280001007983 */ /* 0x000f280000300800 */
[----:B------:R-:W4:Y:S04]  /*9590*/  LDL R130, [R1+0x1e0] ;  /* 0x0001e00001827983 */ /* 0x000f280000100800 */
[----:B------:R-:W4:Y:S04]  /*95a0*/  LDL R132, [R1+0x1e4] ;  /* 0x0001e40001847983 */ /* 0x000f280000100800 */
[----:B------:R-:W4:Y:S04]  /*95b0*/  LDL R134, [R1+0x1e8] ;  /* 0x0001e80001867983 */ /* 0x000f280000100800 */
[----:B------:R-:W4:Y:S04]  /*95c0*/  LDL R136, [R1+0x1ec] ;  /* 0x0001ec0001887983 */ /* 0x000f280000100800 */
[----:B------:R-:W4:Y:S04]  /*95d0*/  LDL R151, [R1+0x1f0] ;  /* 0x0001f00001977983 */ /* 0x000f280000100800 */
[----:B------:R-:W4:Y:S04]  /*95e0*/  LDL R149, [R1+0x1f4] ;  /* 0x0001f40001957983 */ /* 0x000f280000100800 */
[----:B------:R-:W4:Y:S04]  /*95f0*/  LDL R147, [R1+0x1f8] ;  /* 0x0001f80001937983 */ /* 0x000f280000100800 */
[----:B------:R-:W4:Y:S01]  /*9600*/  LDL R145, [R1+0x1fc] ;  /* 0x0001fc0001917983 */ /* 0x000f220000100800 */
[----:B------:R-:W-:-:S01]  /*9610*/  FADD R137, R138, R137 ;  /* 0x000000898a897221 */ /* 0x000fc20000000000 */
[----:B------:R-:W-:Y:S01]  /*9620*/  FADD R133, R135, R133 ;  /* 0x0000008587857221 */ /* 0x000fe20000000000 */
[----:B------:R-:W-:-:S01]  /*9630*/  FADD R3, R131, R3 ;  /* 0x0000000383037221 */ /* 0x000fc20000000000 */
[----:B--2---:R-:W-:-:S02]  /*9640*/  FADD R122, R121, R122 ;  /* 0x0000007a797a7221 */ /* 0x004fc40000000000 */
[----:B------:R-:W2:Y:S01]  /*9650*/  LDL.LU R121, [R1+0x4f8] ;  /* 0x0004f80001797983 */ /* 0x000ea20000300800 */
[----:B---3--:R-:W-:-:S03]  /*9660*/  FADD R124, R123, R124 ;  /* 0x0000007c7b7c7221 */ /* 0x008fc60000000000 */
[----:B------:R0:W-:Y:S01]  /*9670*/  STL [R1+0x204], R122 ;  /* 0x0002047a01007387 */ /* 0x0001e20000100800 */
[----:B----4-:R-:W-:-:S01]  /*9680*/  FADD R126, R125, R126 ;  /* 0x0000007e7d7e7221 */ /* 0x010fc20000000000 */
[----:B------:R-:W-:Y:S02]  /*9690*/  FADD R128, R127, R128 ;  /* 0x000000807f807221 */ /* 0x000fe40000000000 */
[----:B0-----:R-:W3:Y:S04]  /*96a0*/  LDL.LU R122, [R1+0x4f4] ;  /* 0x0004f400017a7983 */ /* 0x001ee80000300800 */
[----:B------:R-:W4:Y:S04]  /*96b0*/  LDL.LU R123, [R1+0x4f0] ;  /* 0x0004f000017b7983 */ /* 0x000f280000300800 */
[----:B------:R0:W-:Y:S01]  /*96c0*/  STL [R1+0x208], R124 ;  /* 0x0002087c01007387 */ /* 0x0001e20000100800 */
[----:B------:R-:W-:-:S01]  /*96d0*/  FADD R150, R129, R150 ;  /* 0x0000009681967221 */ /* 0x000fc20000000000 */
[----:B------:R-:W-:Y:S01]  /*96e0*/  FADD R146, R148, R146 ;  /* 0x0000009294927221 */ /* 0x000fe20000000000 */
[----:B------:R-:W-:-:S01]  /*96f0*/  FADD R143, R144, R143 ;  /* 0x0000008f908f7221 */ /* 0x000fc20000000000 */
[----:B------:R-:W-:Y:S01]  /*9700*/  FADD R141, R142, R141 ;  /* 0x0000008d8e8d7221 */ /* 0x000fe20000000000 */
[----:B0-----:R-:W4:Y:S04]  /*9710*/  LDL.LU R124, [R1+0x4ec] ;  /* 0x0004ec00017c7983 */ /* 0x001f280000300800 */
[----:B------:R-:W4:Y:S04]  /*9720*/  LDL.LU R125, [R1+0x4e8] ;  /* 0x0004e800017d7983 */ /* 0x000f280000300800 */
[----:B------:R0:W-:Y:S01]  /*9730*/  STL [R1+0x20c], R126 ;  /* 0x00020c7e01007387 */ /* 0x0001e20000100800 */
[----:B------:R-:W-:-:S01]  /*9740*/  FADD R2, R140, R2 ;  /* 0x000000028c027221 */ /* 0x000fc20000000000 */
[----:B------:R-:W-:-:S02]  /*9750*/  FADD R0, R139, R0 ;  /* 0x000000008b007221 */ /* 0x000fc40000000000 */
[----:B0-----:R-:W4:Y:S04]  /*9760*/  LDL.LU R126, [R1+0x4e4] ;  /* 0x0004e400017e7983 */ /* 0x001f280000300800 */
[----:B------:R-:W4:Y:S04]  /*9770*/  LDL.LU R127, [R1+0x4e0] ;  /* 0x0004e000017f7983 */ /* 0x000f280000300800 */
[----:B------:R0:W-:Y:S04]  /*9780*/  STL [R1+0x210], R128 ;  /* 0x0002108001007387 */ /* 0x0001e80000100800 */
[----:B0-----:R-:W4:Y:S04]  /*9790*/  LDL.LU R128, [R1+0x4dc] ;  /* 0x0004dc0001807983 */ /* 0x001f280000300800 */
[----:B------:R-:W4:Y:S04]  /*97a0*/  LDL.LU R129, [R1+0x4d8] ;  /* 0x0004d80001817983 */ /* 0x000f280000300800 */
[----:B------:R-:W-:Y:S04]  /*97b0*/  STL [R1+0x214], R150 ;  /* 0x0002149601007387 */ /* 0x000fe80000100800 */
[----:B------:R-:W-:Y:S04]  /*97c0*/  STL [R1+0x218], R146 ;  /* 0x0002189201007387 */ /* 0x000fe80000100800 */
[----:B------:R-:W-:Y:S04]  /*97d0*/  STL [R1+0x21c], R143 ;  /* 0x00021c8f01007387 */ /* 0x000fe80000100800 */
[----:B------:R-:W-:Y:S04]  /*97e0*/  STL [R1+0x220], R141 ;  /* 0x0002208d01007387 */ /* 0x000fe80000100800 */
[----:B------:R-:W-:Y:S04]  /*97f0*/  STL [R1+0x224], R2 ;  /* 0x0002240201007387 */ /* 0x000fe80000100800 */
[----:B------:R-:W-:Y:S04]  /*9800*/  STL [R1+0x228], R0 ;  /* 0x0002280001007387 */ /* 0x000fe80000100800 */
[----:B------:R-:W2:Y:S04]  /*9810*/  LDL.LU R131, [R1+0x238] ;  /* 0x0002380001837983 */ /* 0x000ea80000300800 */
[----:B------:R-:W-:Y:S04]  /*9820*/  STL [R1+0x22c], R137 ;  /* 0x00022c8901007387 */ /* 0x000fe80000100800 */
[----:B------:R0:W-:Y:S04]  /*9830*/  STL [R1+0x230], R133 ;  /* 0x0002308501007387 */ /* 0x0001e80000100800 */
[----:B0-----:R-:W3:Y:S04]  /*9840*/  LDL.LU R133, [R1+0x23c] ;  /* 0x00023c0001857983 */ /* 0x001ee80000300800 */
[----:B------:R-:W4:Y:S04]  /*9850*/  LDL.LU R135, [R1+0x240] ;  /* 0x0002400001877983 */ /* 0x000f280000300800 */
[----:B------:R0:W-:Y:S04]  /*9860*/  STL [R1+0x234], R3 ;  /* 0x0002340301007387 */ /* 0x0001e80000100800 */
        /* <DEDUP_REMOVED lines=11> */
[----:B0-----:R-:W4:Y:S04]  /*9920*/  LDL.LU R3, [R1+0x270] ;  /* 0x0002700001037983 */ /* 0x001f280000300800 */
[----:B------:R-:W4:Y:S04]  /*9930*/  LDL.LU R2, [R1+0x274] ;  /* 0x0002740001027983 */ /* 0x000f280000300800 */
[----:B------:R-:W4:Y:S01]  /*9940*/  LDL.LU R0, [R1+0x278] ;  /* 0x0002780001007983 */ /* 0x000f220000300800 */
[----:B--2---:R-:W-:-:S03]  /*9950*/  FADD R131, R130, R131 ;  /* 0x0000008382837221 */ /* 0x004fc60000000000 */
[----:B------:R-:W2:Y:S04]  /*9960*/  LDL.LU R130, [R1+0x4d4] ;  /* 0x0004d40001827983 */ /* 0x000ea80000300800 */
[----:B------:R0:W-:Y:S04]  /*9970*/  STL [R1+0x238], R131 ;  /* 0x0002388301007387 */ /* 0x0001e80000100800 */
[----:B0-----:R-:W2:Y:S01]  /*9980*/  LDL.LU R131, [R1+0x4d0] ;  /* 0x0004d00001837983 */ /* 0x001ea20000300800 */
[----:B---3--:R-:W-:-:S03]  /*9990*/  FADD R133, R132, R133 ;  /* 0x0000008584857221 */ /* 0x008fc60000000000 */
[----:B------:R-:W3:Y:S01]  /*99a0*/  LDL.LU R132, [R1+0x4cc] ;  /* 0x0004cc0001847983 */ /* 0x000ee20000300800 */
[----:B----4-:R-:W-:-:S03]  /*99b0*/  FADD R135, R134, R135 ;  /* 0x0000008786877221 */ /* 0x010fc60000000000 */
[----:B------:R0:W-:Y:S01]  /*99c0*/  STL [R1+0x23c], R133 ;  /* 0x00023c8501007387 */ /* 0x0001e20000100800 */
[----:B------:R-:W-:-:S03]  /*99d0*/  FADD R137, R136, R137 ;  /* 0x0000008988897221 */ /* 0x000fc60000000000 */
[----:B0-----:R-:W4:Y:S01]  /*99e0*/  LDL.LU R133, [R1+0x4c8] ;  /* 0x0004c80001857983 */ /* 0x001f220000300800 */
[----:B------:R-:W-:-:S03]  /*99f0*/  FADD R150, R151, R150 ;  /* 0x0000009697967221 */ /* 0x000fc60000000000 */
[----:B------:R-:W4:Y:S01]  /*9a00*/  LDL.LU R134, [R1+0x4c4] ;  /* 0x0004c40001867983 */ /* 0x000f220000300800 */
[----:B------:R-:W-:-:S03]  /*9a10*/  FADD R148, R149, R148 ;  /* 0x0000009495947221 */ /* 0x000fc60000000000 */
[----:B------:R0:W-:Y:S01]  /*9a20*/  STL [R1+0x240], R135 ;  /* 0x0002408701007387 */ /* 0x0001e20000100800 */
[----:B------:R-:W-:-:S01]  /*9a30*/  FADD R146, R147, R146 ;  /* 0x0000009293927221 */ /* 0x000fc20000000000 */
[----:B------:R-:W-:Y:S02]  /*9a40*/  FADD R144, R145, R144 ;  /* 0x0000009091907221 */ /* 0x000fe40000000000 */
[----:B0-----:R-:W4:Y:S01]  /*9a50*/  LDL.LU R135, [R1+0x4c0] ;  /* 0x0004c00001877983 */ /* 0x001f220000300800 */
[----:B------:R-:W-:-:S03]  /*9a60*/  FADD R143, R24, R143 ;  /* 0x0000008f188f7221 */ /* 0x000fc60000000000 */
[----:B------:R-:W4:Y:S01]  /*9a70*/  LDL.LU R136, [R1+0x4bc] ;  /* 0x0004bc0001887983 */ /* 0x000f220000300800 */
[----:B------:R-:W-:-:S03]  /*9a80*/  FADD R142, R25, R142 ;  /* 0x0000008e198e7221 */ /* 0x000fc60000000000 */
[----:B------:R0:W-:Y:S01]  /*9a90*/  STL [R1+0x244], R137 ;  /* 0x0002448901007387 */ /* 0x0001e20000100800 */
[----:B------:R-:W-:-:S01]  /*9aa0*/  FADD R141, R26, R141 ;  /* 0x0000008d1a8d7221 */ /* 0x000fc20000000000 */
[----:B------:R-:W-:Y:S01]  /*9ab0*/  FADD R140, R27, R140 ;  /* 0x0000008c1b8c7221 */ /* 0x000fe20000000000 */
[----:B------:R-:W-:-:S01]  /*9ac0*/  FADD R139, R28, R139 ;  /* 0x0000008b1c8b7221 */ /* 0x000fc20000000000 */
[----:B0-----:R-:W4:Y:S04]  /*9ad0*/  LDL.LU R137, [R1+0x4b8] ;  /* 0x0004b80001897983 */ /* 0x001f280000300800 */
[----:B------:R0:W-:Y:S01]  /*9ae0*/  STL [R1+0x248], R150 ;  /* 0x0002489601007387 */ /* 0x0001e20000100800 */
[----:B------:R-:W-:-:S03]  /*9af0*/  FADD R138, R29, R138 ;  /* 0x0000008a1d8a7221 */ /* 0x000fc60000000000 */
[----:B------:R1:W-:Y:S04]  /*9b00*/  STL [R1+0x24c], R148 ;  /* 0x00024c9401007387 */ /* 0x0003e80000100800 */
        /* <DEDUP_REMOVED lines=9> */
[----:B------:R1:W-:Y:S04]  /*9ba0*/  STL [R1+0x268], R139 ;  /* 0x0002688b01007387 */ /* 0x0003e80000100800 */
[----:B------:R1:W-:Y:S04]  /*9bb0*/  STL [R1+0x26c], R138 ;  /* 0x00026c8a01007387 */ /* 0x0003e80000100800 */
[----:B------:R-:W2:Y:S04]  /*9bc0*/  LDL.LU R151, [R1+0x27c] ;  /* 0x00027c0001977983 */ /* 0x000ea80000300800 */
[----:B------:R1:W-:Y:S04]  /*9bd0*/  STL [R1+0x270], R3 ;  /* 0x0002700301007387 */ /* 0x0003e80000100800 */
[----:B0-----:R-:W3:Y:S04]  /*9be0*/  LDL.LU R150, [R1+0x280] ;  /* 0x0002800001967983 */ /* 0x001ee80000300800 */
[----:B------:R0:W-:Y:S04]  /*9bf0*/  STL [R1+0x274], R2 ;  /* 0x0002740201007387 */ /* 0x0001e80000100800 */
[----:B------:R-:W4:Y:S04]  /*9c00*/  LDL.LU R149, [R1+0x284] ;  /* 0x0002840001957983 */ /* 0x000f280000300800 */
[----:B------:R0:W-:Y:S04]  /*9c10*/  STL [R1+0x278], R0 ;  /* 0x0002780001007387 */ /* 0x0001e80000100800 */
[----:B-1----:R-:W4:Y:S04]  /*9c20*/  LDL.LU R148, [R1+0x288] ;  /* 0x0002880001947983 */ /* 0x002f280000300800 */
        /* <DEDUP_REMOVED lines=12> */
[----:B------:R-:W4:Y:S01]  /*9cf0*/  LDL.LU R0, [R1+0x2bc] ;  /* 0x0002bc0001007983 */ /* 0x000f220000300800 */
[----:B--2---:R-:W-:-:S01]  /*9d00*/  FADD R151, R33, R151 ;  /* 0x0000009721977221 */ /* 0x004fc20000000000 */
[----:B---3--:R-:W-:-:S04]  /*9d10*/  FADD R150, R34, R150 ;  /* 0x0000009622967221 */ /* 0x008fc80000000000 */
[----:B------:R0:W-:Y:S01]  /*9d20*/  STL [R1+0x27c], R151 ;  /* 0x00027c9701007387 */ /* 0x0001e20000100800 */
[----:B----4-:R-:W-:-:S03]  /*9d30*/  FADD R149, R35, R149 ;  /* 0x0000009523957221 */ /* 0x010fc60000000000 */
[----:B------:R1:W-:Y:S01]  /*9d40*/  STL [R1+0x280], R150 ;  /* 0x0002809601007387 */ /* 0x0003e20000100800 */
[----:B------:R-:W-:-:S03]  /*9d50*/  FADD R148, R36, R148 ;  /* 0x0000009424947221 */ /* 0x000fc60000000000 */
        /* <DEDUP_REMOVED lines=24> */
[----:B0-----:R-:W4:Y:S01]  /*9ee0*/  LDL.LU R151, [R1+0x2c0] ;  /* 0x0002c00001977983 */ /* 0x001f220000300800 */
[----:B------:R-:W-:-:S03]  /*9ef0*/  FADD R0, R49, R0 ;  /* 0x0000000031007221 */ /* 0x000fc60000000000 */
[----:B------:R0:W-:Y:S04]  /*9f00*/  STL [R1+0x2b4], R3 ;  /* 0x0002b40301007387 */ /* 0x0001e80000100800 */
[----:B-1----:R-:W4:Y:S04]  /*9f10*/  LDL.LU R150, [R1+0x2c4] ;  /* 0x0002c40001967983 */ /* 0x002f280000300800 */
[----:B------:R1:W-:Y:S04]  /*9f20*/  STL [R1+0x2b8], R2 ;  /* 0x0002b80201007387 */ /* 0x0003e80000100800 */
[----:B--2---:R-:W2:Y:S04]  /*9f30*/  LDL.LU R149, [R1+0x2c8] ;  /* 0x0002c80001957983 */ /* 0x004ea80000300800 */
[----:B------:R1:W-:Y:S04]  /*9f40*/  STL [R1+0x2bc], R0 ;  /* 0x0002bc0001007387 */ /* 0x0003e80000100800 */
[----:B---3--:R-:W3:Y:S04]  /*9f50*/  LDL.LU R148, [R1+0x2cc] ;  /* 0x0002cc0001947983 */ /* 0x008ee80000300800 */
[----:B----4-:R-:W4:Y:S04]  /*9f60*/  LDL.LU R147, [R1+0x2d0] ;  /* 0x0002d00001937983 */ /* 0x010f280000300800 */
        /* <DEDUP_REMOVED lines=10> */
[----:B-1----:R-:W4:Y:S04]  /*a010*/  LDL.LU R2, [R1+0x2fc] ;  /* 0x0002fc0001027983 */ /* 0x002f280000300800 */
[----:B------:R-:W4:Y:S01]  /*a020*/  LDL.LU R0, [R1+0x300] ;  /* 0x0003000001007983 */ /* 0x000f220000300800 */
[----:B------:R-:W-:-:S01]  /*a030*/  FADD R151, R50, R151 ;  /* 0x0000009732977221 */ /* 0x000fc20000000000 */
[----:B------:R-:W-:-:S04]  /*a040*/  FADD R150, R51, R150 ;  /* 0x0000009633967221 */ /* 0x000fc80000000000 */
[----:B------:R0:W-:Y:S01]  /*a050*/  STL [R1+0x2c0], R151 ;  /* 0x0002c09701007387 */ /* 0x0001e20000100800 */
[----:B--2---:R-:W-:-:S03]  /*a060*/  FADD R149, R52, R149 ;  /* 0x0000009534957221 */ /* 0x004fc60000000000 */
[----:B------:R1:W-:Y:S01]  /*a070*/  STL [R1+0x2c4], R150 ;  /* 0x0002c49601007387 */ /* 0x0003e20000100800 */
[----:B---3--:R-:W-:-:S03]  /*a080*/  FADD R148, R53, R148 ;  /* 0x0000009435947221 */ /* 0x008fc60000000000 */
        /* <DEDUP_REMOVED lines=200> */
[----:B------:R-:W-:Y:S01]  /*ad10*/  STL [R1+0x3d0], R151 ;  /* 0x0003d09701007387 */ /* 0x000fe20000100800 */
[----:B--2---:R-:W-:-:S03]  /*ad20*/  FADD R149, R120, R149 ;  /* 0x0000009578957221 */ /* 0x004fc60000000000 */
[----:B------:R-:W-:Y:S01]  /*ad30*/  STL [R1+0x3d4], R150 ;  /* 0x0003d49601007387 */ /* 0x000fe20000100800 */
[----:B---3--:R-:W-:-:S03]  /*ad40*/  FADD R148, R121, R148 ;  /* 0x0000009479947221 */ /* 0x008fc60000000000 */
[----:B------:R-:W-:Y:S01]  /*ad50*/  STL [R1+0x3d8], R149 ;  /* 0x0003d89501007387 */ /* 0x000fe20000100800 */
[----:B----4-:R-:W-:-:S03]  /*ad60*/  FADD R147, R122, R147 ;  /* 0x000000937a937221 */ /* 0x010fc60000000000 */
[----:B------:R-:W-:Y:S01]  /*ad70*/  STL [R1+0x3dc], R148 ;  /* 0x0003dc9401007387 */ /* 0x000fe20000100800 */
[----:B------:R-:W-:-:S03]  /*ad80*/  FADD R146, R123, R146 ;  /* 0x000000927b927221 */ /* 0x000fc60000000000 */
        /* <DEDUP_REMOVED lines=18> */
[----:B------:R0:W-:Y:S04]  /*aeb0*/  STL [R1+0x404], R138 ;  /* 0x0004048a01007387 */ /* 0x0001e80000100800 */
[----:B0-----:R-:W2:Y:S04]  /*aec0*/  LDL.LU R138, [R1+0x414] ;  /* 0x00041400018a7983 */ /* 0x001ea80000300800 */
[----:B------:R-:W-:Y:S04]  /*aed0*/  STL [R1+0x408], R3 ;  /* 0x0004080301007387 */ /* 0x000fe80000100800 */
[----:B------:R-:W3:Y:S01]  /*aee0*/  LDL.LU R139, [R1+0x418] ;  /* 0x00041800018b7983 */ /* 0x000ee20000300800 */
[----:B------:R-:W-:-:S01]  /*aef0*/  FADD R2, R133, R2 ;  /* 0x0000000285027221 */ /* 0x000fc20000000000 */
[----:B------:R-:W-:-:S04]  /*af00*/  FADD R0, R134, R0 ;  /* 0x0000000086007221 */ /* 0x000fc80000000000 */
[----:B------:R0:W-:Y:S04]  /*af10*/  STL [R1+0x40c], R2 ;  /* 0x00040c0201007387 */ /* 0x0001e80000100800 */
        /* <DEDUP_REMOVED lines=16> */
[----:B--2---:R-:W-:-:S05]  /*b020*/  FADD R138, R135, R138 ;  /* 0x0000008a878a7221 */ /* 0x004fca0000000000 */
[----:B------:R0:W-:Y:S01]  /*b030*/  STL [R1+0x414], R138 ;  /* 0x0004148a01007387 */ /* 0x0001e20000100800 */
[----:B---3--:R-:W-:-:S03]  /*b040*/  FADD R139, R136, R139 ;  /* 0x0000008b888b7221 */ /* 0x008fc60000000000 */
[----:B0-----:R-:W2:Y:S04]  /*b050*/  LDL.LU R138, [R1+0x4b4] ;  /* 0x0004b400018a7983 */ /* 0x001ea80000300800 */
[----:B------:R0:W-:Y:S04]  /*b060*/  STL [R1+0x418], R139 ;  /* 0x0004188b01007387 */ /* 0x0001e80000100800 */
[----:B0-----:R-:W3:Y:S01]  /*b070*/  LDL.LU R139, [R1+0x4b0] ;  /* 0x0004b000018b7983 */ /* 0x001ee20000300800 */
[----:B----4-:R-:W-:-:S05]  /*b080*/  FADD R140, R137, R140 ;  /* 0x0000008c898c7221 */ /* 0x010fca0000000000 */
[----:B------:R0:W-:Y:S04]  /*b090*/  STL [R1+0x41c], R140 ;  /* 0x00041c8c01007387 */ /* 0x0001e80000100800 */
[----:B0-----:R-:W4:Y:S01]  /*b0a0*/  LDL.LU R140, [R1+0x4ac] ;  /* 0x0004ac00018c7983 */ /* 0x001f220000300800 */
        /* <DEDUP_REMOVED lines=35> */
[----:B0-----:R0:W5:Y:S01]  /*b2e0*/  LDL.LU R2, [R1+0x47c] ;  /* 0x00047c0001027983 */ /* 0x0011620000300800 */
[----:B------:R-:W-:Y:S01]  /*b2f0*/  UMOV UR6, URZ ;  /* 0x0000003f00067c82 */ /* 0x000fe20008000000 */
[----:B--2---:R-:W-:-:S05]  /*b300*/  FADD R0, R150, R0 ;  /* 0x0000000096007221 */ /* 0x004fca0000000000 */
[----:B------:R1:W-:Y:S01]  /*b310*/  STL [R1+0x450], R0 ;  /* 0x0004500001007387 */ /* 0x0003e20000100800 */
[----:B---3--:R-:W-:-:S03]  /*b320*/  FADD R3, R3, R151 ;  /* 0x0000009703037221 */ /* 0x008fc60000000000 */
[----:B-1----:R0:W5:Y:S04]  /*b330*/  LDL.LU R0, [R1+0x478] ;  /* 0x0004780001007983 */ /* 0x0021680000300800 */
[----:B------:R0:W-:Y:S02]  /*b340*/  STL [R1+0x454], R3 ;  /* 0x0004540301007387 */ /* 0x0001e40000100800 */
.L_x_29:
[----:B------:R-:W-:Y:S05]  /*b350*/  @!P1 BRA `(.L_x_30) ;  /* 0x0000000000049947 */ /* 0x000fea0003800000 */
[----:B------:R-:W-:Y:S01]  /*b360*/  BPT.TRAP 0x1 ;  /* 0x000000040000795c */ /* 0x000fe20000300000 */
.L_x_30:
[----:B0-----:R-:W4:Y:S04]  /*b370*/  LDL R3, [R1+0x458] ;  /* 0x0004580001037983 */ /* 0x001f280000100800 */
[----:B-----5:R0:W-:Y:S04]  /*b380*/  STL [R1+0x478], R0 ;  /* 0x0004780001007387 */ /* 0x0201e80000100800 */
[----:B0-----:R-:W2:Y:S01]  /*b390*/  LDL R0, [R1+0x45c] ;  /* 0x00045c0001007983 */ /* 0x001ea20000100800 */
[----:B----4-:R-:W-:Y:S01]  /*b3a0*/  ISETP.NE.AND P0, PT, R3, RZ, PT ;  /* 0x000000ff0300720c */ /* 0x010fe20003f05270 */
[----:B------:R-:W-:-:S12]  /*b3b0*/  IMAD.U32 R3, RZ, RZ, UR25 ;  /* 0x00000019ff037e24 */ /* 0x000fd8000f8e00ff */
[----:B------:R-:W-:-:S05]  /*b3c0*/  @P0 LEA R3, R3, UR11, 0x3 ;  /* 0x0000000b03030c11 */ /* 0x000fca000f8e18ff */
[----:B------:R-:W-:-:S05]  /*b3d0*/  @P0 VIADD R3, R3, 0x70 ;  /* 0x0000007003030836 */ /* 0x000fca0000000000 */
[----:B--2---:R-:W-:Y:S02]  /*b3e0*/  @P0 PRMT R3, R0, 0x654, R3 ;  /* 0x0000065400030816 */ /* 0x004fe40000000003 */
[----:B------:R0:W5:Y:S01]  /*b3f0*/  LDL.LU R0, [R1+0x478] ;  /* 0x0004780001007983 */ /* 0x0001620000300800 */
[----:B------:R-:W-:Y:S01]  /*b400*/  UISETP.GT.U32.AND UP0, UPT, UR13, 0x1, UPT ;  /* 0x000000010d00788c */ /* 0x000fe2000bf04070 */
[----:B------:R0:W-:Y:S05]  /*b410*/  @P0 SYNCS.ARRIVE.TRANS64.RED.A1T0 RZ, [R3+URZ], RZ ;  /* 0x000000ff03ff09a7 */ /* 0x0001ea000810043f */
[----:B------:R-:W-:-:S13]  /*b420*/  PLOP3.LUT P0, PT, PT, PT, UP0, 0x80, 0x0 ;  /* 0x000000000000781c */ /* 0x000fda0003f0f008 */
[----:B0-----:R-:W-:Y:S05]  /*b430*/  @P0 BRA `(.L_x_31) ;  /* 0x0000000000040947 */ /* 0x001fea0003800000 */
[----:B------:R-:W-:Y:S01]  /*b440*/  BPT.TRAP 0x1 ;  /* 0x000000040000795c */ /* 0x000fe20000300000 */
.L_x_31:
[----:B------:R-:W-:Y:S01]  /*b450*/  UIADD3 UR14, UR14, 0x1, URZ ;  /* 0x000000010e0e7890 */ /* 0x000fe2000fffe03f */
[C---:B------:R-:W-:Y:S01]  /*b460*/  ISETP.GT.AND P0, PT, R2.reuse, 0x1, PT ;  /* 0x000000010200780c */ /* 0x040fe20003f04270 */
[----:B------:R-:W-:Y:S01]  /*b470*/  UIADD3 UR25, UR25, 0x1, URZ ;  /* 0x0000000119197890 */ /* 0x000fe2000fffe03f */
[----:B------:R-:W-:Y:S01]  /*b480*/  VIADD R2, R2, 0xffffffff ;  /* 0xffffffff02027836 */ /* 0x000fe20000000000 */
[----:B------:R-:W-:Y:S02]  /*b490*/  UISETP.NE.AND UP0, UPT, UR14, 0xe, UPT ;  /* 0x0000000e0e00788c */ /* 0x000fe4000bf05270 */
[----:B------:R-:W-:Y:S02]  /*b4a0*/  UISETP.NE.AND UP1, UPT, UR25, 0xe, UPT ;  /* 0x0000000e1900788c */ /* 0x000fe4000bf25270 */
[----:B------:R-:W-:Y:S02]  /*b4b0*/  USEL UR8, URZ, 0x1, UP0 ;  /* 0x000000013f087887 */ /* 0x000fe40008000000 */
[----:B------:R-:W-:-:S02]  /*b4c0*/  USEL UR14, UR14, URZ, UP0 ;  /* 0x0000003f0e0e7287 */ /* 0x000fc40008000000 */
[----:B------:R-:W-:Y:S02]  /*b4d0*/  USEL UR25, UR25, URZ, UP1 ;  /* 0x0000003f19197287 */ /* 0x000fe40008800000 */
[----:B-----5:R-:W-:Y:S01]  /*b4e0*/  LOP3.LUT R0, R0, UR8, RZ, 0x3c, !PT ;  /* 0x0000000800007c12 */ /* 0x020fe2000f8e3cff */
[----:B------:R-:W-:Y:S01]  /*b4f0*/  UMOV UR8, 0x1 ;  /* 0x0000000100087882 */ /* 0x000fe20000000000 */
[----:B------:R-:W-:Y:S08]  /*b500*/  @P0 BRA `(.L_x_32) ;  /* 0xffffffb000600947 */ /* 0x000ff0000383ffff */
.L_x_24:
[----:B------:R-:W-:-:S04]  /*b510*/  UISETP.NE.AND UP0, UPT, UR6, URZ, UPT ;  /* 0x0000003f0600728c */ /* 0x000fc8000bf05270 */
[----:B------:R-:W-:-:S06]  /*b520*/  USEL UR6, URZ, 0x1, !UP0 ;  /* 0x000000013f067887 */ /* 0x000fcc000c000000 */
[----:B------:R-:W-:-:S13]  /*b530*/  ISETP.NE.AND P0, PT, RZ, UR6, PT ;  /* 0x00000006ff007c0c */ /* 0x000fda000bf05270 */
[----:B------:R-:W-:Y:S05]  /*b540*/  @!P0 BRA `(.L_x_33) ;  /* 0x0000003800188947 */ /* 0x000fea0003800000 */
[----:B------:R0:W-:Y:S04]  /*b550*/  STL [R1+0x628], R43 ;  /* 0x0006282b01007387 */ /* 0x0001e80000100800 */
[----:B0-----:R-:W4:Y:S04]  /*b560*/  LDL.LU R43, [R1] ;  /* 0x00000000012b7983 */ /* 0x001f280000300800 */
[----:B------:R0:W-:Y:S04]  /*b570*/  STL [R1+0x624], R44 ;  /* 0x0006242c01007387 */ /* 0x0001e80000100800 */
[----:B0-----:R-:W5:Y:S04]  /*b580*/  LDL.LU R44, [R1+0x4] ;  /* 0x00000400012c7983 */ /* 0x001f680000300800 */
[----:B------:R0:W-:Y:S04]  /*b590*/  STL [R1+0x620], R45 ;  /* 0x0006202d01007387 */ /* 0x0001e80000100800 */
[----:B0-----:R-:W2:Y:S04]  /*b5a0*/  LDL.LU R45, [R1+0x8] ;  /* 0x00000800012d7983 */ /* 0x001ea80000300800 */
[----:B------:R0:W-:Y:S04]  /*b5b0*/  STL [R1+0x61c], R46 ;  /* 0x00061c2e01007387 */ /* 0x0001e80000100800 */
[----:B0-----:R-:W3:Y:S04]  /*b5c0*/  LDL.LU R46, [R1+0xc] ;  /* 0x00000c00012e7983 */ /* 0x001ee80000300800 */
        /* <DEDUP_REMOVED lines=140> */
[----:B------:R-:W3:Y:S04]  /*be90*/  LDL.LU R0, [R1+0x204] ;  /* 0x0002040001007983 */ /* 0x000ee80000300800 */
[----:B------:R-:W3:Y:S04]  /*bea0*/  LDL.LU R2, [R1+0x1b0] ;  /* 0x0001b00001027983 */ /* 0x000ee80000300800 */
[----:B------:R-:W3:Y:S04]  /*beb0*/  LDL.LU R3, [R1+0x208] ;  /* 0x0002080001037983 */ /* 0x000ee80000300800 */
        /* <DEDUP_REMOVED lines=65> */
[----:B0-----:R-:W3:Y:S01]  /*c2d0*/  LDL.LU R149, [R1+0x130] ;  /* 0x0001300001957983 */ /* 0x001ee20000300800 */
[----:B----4-:R-:W-:-:S03]  /*c2e0*/  FADD R4, R43, R4 ;  /* 0x000000042b047221 */ /* 0x010fc60000000000 */
[----:B------:R0:W-:Y:S01]  /*c2f0*/  STL [R1+0x47c], R150 ;  /* 0x00047c9601007387 */ /* 0x0001e20000100800 */
[----:B-----5:R-:W-:Y:S01]  /*c300*/  FADD R5, R44, R5 ;  /* 0x000000052c057221 */ /* 0x020fe20000000000 */
[----:B--2---:R-:W-:Y:S01]  /*c310*/  FADD R6, R45, R6 ;  /* 0x000000062d067221 */ /* 0x004fe20000000000 */
[----:B---3--:R-:W-:Y:S01]  /*c320*/  FADD R7, R46, R7 ;  /* 0x000000072e077221 */ /* 0x008fe20000000000 */
[----:B------:R-:W-:Y:S01]  /*c330*/  FADD R8, R47, R8 ;  /* 0x000000082f087221 */ /* 0x000fe20000000000 */
[----:B0-----:R-:W2:Y:S04]  /*c340*/  LDL.LU R150, [R1+0x12c] ;  /* 0x00012c0001967983 */ /* 0x001ea80000300800 */
[----:B------:R0:W-:Y:S01]  /*c350*/  STL [R1+0x478], R151 ;  /* 0x0004789701007387 */ /* 0x0001e20000100800 */
[----:B------:R-:W-:Y:S01]  /*c360*/  FADD R9, R48, R9 ;  /* 0x0000000930097221 */ /* 0x000fe20000000000 */
[----:B------:R-:W-:Y:S01]  /*c370*/  FADD R10, R49, R10 ;  /* 0x0000000a310a7221 */ /* 0x000fe20000000000 */
[----:B------:R-:W-:Y:S01]  /*c380*/  FADD R11, R50, R11 ;  /* 0x0000000b320b7221 */ /* 0x000fe20000000000 */
[----:B0-----:R-:W3:Y:S04]  /*c390*/  LDL.LU R151, [R1+0x128] ;  /* 0x0001280001977983 */ /* 0x001ee80000300800 */
[----:B------:R-:W4:Y:S04]  /*c3a0*/  LDL.LU R43, [R1+0x628] ;  /* 0x00062800012b7983 */ /* 0x000f280000300800 */
[----:B------:R-:W5:Y:S04]  /*c3b0*/  LDL.LU R44, [R1+0x624] ;  /* 0x00062400012c7983 */ /* 0x000f680000300800 */
[----:B------:R-:W4:Y:S04]  /*c3c0*/  LDL.LU R45, [R1+0x620] ;  /* 0x00062000012d7983 */ /* 0x000f280000300800 */
[----:B------:R-:W5:Y:S01]  /*c3d0*/  LDL.LU R46, [R1+0x61c] ;  /* 0x00061c00012e7983 */ /* 0x000f620000300800 */
[----:B------:R-:W-:-:S03]  /*c3e0*/  FADD R12, R51, R12 ;  /* 0x0000000c330c7221 */ /* 0x000fc60000000000 */
[----:B------:R-:W4:Y:S01]  /*c3f0*/  LDL.LU R47, [R1+0x618] ;  /* 0x00061800012f7983 */ /* 0x000f220000300800 */
[----:B------:R-:W-:-:S03]  /*c400*/  FADD R13, R52, R13 ;  /* 0x0000000d340d7221 */ /* 0x000fc60000000000 */
        /* <DEDUP_REMOVED lines=134> */
[----:B------:R-:W4:Y:S04]  /*cc70*/  LDL.LU R115, [R1+0x508] ;  /* 0x0005080001737983 */ /* 0x000f280000300800 */
[----:B------:R-:W4:Y:S01]  /*cc80*/  LDL.LU R116, [R1+0x504] ;  /* 0x0005040001747983 */ /* 0x000f220000300800 */
[----:B------:R-:W-:Y:S01]  /*cc90*/  FADD R3, R2, R3 ;  /* 0x0000000302037221 */ /* 0x000fe20000000000 */
[----:B------:R-:W-:Y:S01]  /*cca0*/  FADD R237, R120, R237 ;  /* 0x000000ed78ed7221 */ /* 0x000fe20000000000 */
[----:B------:R-:W-:Y:S01]  /*ccb0*/  FADD R236, R121, R236 ;  /* 0x000000ec79ec7221 */ /* 0x000fe20000000000 */
[----:B------:R-:W5:Y:S01]  /*ccc0*/  LDL.LU R117, [R1+0x1b4] ;  /* 0x0001b40001757983 */ /* 0x000f620000300800 */
[----:B------:R-:W-:Y:S01]  /*ccd0*/  FADD R235, R122, R235 ;  /* 0x000000eb7aeb7221 */ /* 0x000fe20000000000 */
[----:B------:R-:W-:Y:S01]  /*cce0*/  FADD R234, R123, R234 ;  /* 0x000000ea7bea7221 */ /* 0x000fe20000000000 */
[----:B------:R-:W-:Y:S01]  /*ccf0*/  FADD R233, R124, R233 ;  /* 0x000000e97ce97221 */ /* 0x000fe20000000000 */
[----:B------:R0:W-:Y:S01]  /*cd00*/  STL [R1+0x200], R118 ;  /* 0x0002007601007387 */ /* 0x0001e20000100800 */
        /* <DEDUP_REMOVED lines=11> */
[----:B0-----:R-:W4:Y:S01]  /*cdc0*/  LDL.LU R118, [R1+0x1b8] ;  /* 0x0001b80001767983 */ /* 0x001f220000300800 */
[----:B------:R-:W-:Y:S01]  /*cdd0*/  FADD R217, R140, R217 ;  /* 0x000000d98cd97221 */ /* 0x000fe20000000000 */
[----:B------:R-:W-:Y:S01]  /*cde0*/  FADD R223, R134, R223 ;  /* 0x000000df86df7221 */ /* 0x000fe20000000000 */
[----:B------:R-:W-:Y:S01]  /*cdf0*/  FADD R216, R141, R216 ;  /* 0x000000d88dd87221 */ /* 0x000fe20000000000 */
[----:B------:R0:W-:Y:S01]  /*ce00*/  STL [R1+0x208], R3 ;  /* 0x0002080301007387 */ /* 0x0001e20000100800 */
[----:B------:R-:W-:Y:S01]  /*ce10*/  FADD R222, R135, R222 ;  /* 0x000000de87de7221 */ /* 0x000fe20000000000 */
[----:B------:R-:W-:Y:S01]  /*ce20*/  FADD R215, R142, R215 ;  /* 0x000000d78ed77221 */ /* 0x000fe20000000000 */
[----:B------:R-:W-:Y:S01]  /*ce30*/  FADD R221, R136, R221 ;  /* 0x000000dd88dd7221 */ /* 0x000fe20000000000 */
[----:B-1----:R-:W4:Y:S01]  /*ce40*/  LDL.LU R0, [R1+0x210] ;  /* 0x0002100001007983 */ /* 0x002f220000300800 */
[----:B------:R-:W-:Y:S01]  /*ce50*/  FADD R214, R143, R214 ;  /* 0x000000d68fd67221 */ /* 0x000fe20000000000 */
[----:B------:R-:W-:Y:S01]  /*ce60*/  FADD R220, R137, R220 ;  /* 0x000000dc89dc7221 */ /* 0x000fe20000000000 */
[----:B------:R-:W-:Y:S01]  /*ce70*/  FADD R213, R144, R213 ;  /* 0x000000d590d57221 */ /* 0x000fe20000000000 */
[----:B------:R-:W4:Y:S01]  /*ce80*/  LDL.LU R119, [R1+0x1bc] ;  /* 0x0001bc0001777983 */ /* 0x000f220000300800 */
[----:B------:R-:W-:Y:S01]  /*ce90*/  FADD R219, R138, R219 ;  /* 0x000000db8adb7221 */ /* 0x000fe20000000000 */
[----:B------:R-:W-:Y:S01]  /*cea0*/  FADD R212, R145, R212 ;  /* 0x000000d491d47221 */ /* 0x000fe20000000000 */
[----:B------:R-:W-:Y:S01]  /*ceb0*/  FADD R218, R139, R218 ;  /* 0x000000da8bda7221 */ /* 0x000fe20000000000 */
[----:B------:R-:W4:Y:S01]  /*cec0*/  LDL.LU R2, [R1+0x214] ;  /* 0x0002140001027983 */ /* 0x000f220000300800 */
[----:B------:R-:W-:Y:S01]  /*ced0*/  FADD R211, R146, R211 ;  /* 0x000000d392d37221 */ /* 0x000fe20000000000 */
[----:B---3--:R-:W-:Y:S01]  /*cee0*/  FADD R206, R151, R206 ;  /* 0x000000ce97ce7221 */ /* 0x008fe20000000000 */
[----:B------:R-:W-:Y:S01]  /*cef0*/  FADD R210, R147, R210 ;  /* 0x000000d293d27221 */ /* 0x000fe20000000000 */
[----:B------:R-:W3:Y:S01]  /*cf00*/  LDL.LU R120, [R1+0x1c0] ;  /* 0x0001c00001787983 */ /* 0x000ee20000300800 */
[----:B--2---:R-:W-:Y:S01]  /*cf10*/  FADD R207, R150, R207 ;  /* 0x000000cf96cf7221 */ /* 0x004fe20000000000 */
[----:B------:R-:W-:-:S02]  /*cf20*/  FADD R209, R148, R209 ;  /* 0x000000d194d17221 */ /* 0x000fc40000000000 */
[----:B0-----:R-:W3:Y:S04]  /*cf30*/  LDL.LU R3, [R1+0x218] ;  /* 0x0002180001037983 */ /* 0x001ee80000300800 */
[----:B------:R-:W2:Y:S04]  /*cf40*/  LDL.LU R121, [R1+0x1c4] ;  /* 0x0001c40001797983 */ /* 0x000ea80000300800 */
        /* <DEDUP_REMOVED lines=28> */
[----:B------:R-:W2:Y:S01]  /*d110*/  LDL.LU R148, [R1+0x254] ;  /* 0x0002540001947983 */ /* 0x000ea20000300800 */
[----:B-----5:R-:W-:-:S03]  /*d120*/  FADD R149, R117, R149 ;  /* 0x0000009575957221 */ /* 0x020fc60000000000 */
[----:B------:R-:W5:Y:S04]  /*d130*/  LDL.LU R117, [R1+0x500] ;  /* 0x0005000001757983 */ /* 0x000f680000300800 */
[----:B------:R0:W-:Y:S04]  /*d140*/  STL [R1+0x20c], R149 ;  /* 0x00020c9501007387 */ /* 0x0001e80000100800 */
[----:B0-----:R-:W5:Y:S01]  /*d150*/  LDL.LU R149, [R1+0x258] ;  /* 0x0002580001957983 */ /* 0x001f620000300800 */
[----:B----4-:R-:W-:-:S03]  /*d160*/  FADD R0, R118, R0 ;  /* 0x0000000076007221 */ /* 0x010fc60000000000 */
[----:B------:R-:W4:Y:S01]  /*d170*/  LDL.LU R118, [R1+0x4fc] ;  /* 0x0004fc0001767983 */ /* 0x000f220000300800 */
[----:B------:R-:W-:-:S03]  /*d180*/  FADD R2, R119, R2 ;  /* 0x0000000277027221 */ /* 0x000fc60000000000 */
[----:B------:R0:W-:Y:S01]  /*d190*/  STL [R1+0x210], R0 ;  /* 0x0002100001007387 */ /* 0x0001e20000100800 */
[----:B---3--:R-:W-:-:S03]  /*d1a0*/  FADD R3, R120, R3 ;  /* 0x0000000378037221 */ /* 0x008fc60000000000 */
[----:B0-----:R-:W3:Y:S04]  /*d1b0*/  LDL.LU R0, [R1+0x25c] ;  /* 0x00025c0001007983 */ /* 0x001ee80000300800 */
[----:B------:R-:W4:Y:S01]  /*d1c0*/  LDL.LU R119, [R1+0x4f8] ;  /* 0x0004f80001777983 */ /* 0x000f220000300800 */
[----:B--2---:R-:W-:-:S03]  /*d1d0*/  FADD R122, R121, R122 ;  /* 0x0000007a797a7221 */ /* 0x004fc60000000000 */
[----:B------:R0:W-:Y:S01]  /*d1e0*/  STL [R1+0x214], R2 ;  /* 0x0002140201007387 */ /* 0x0001e20000100800 */
[----:B------:R-:W-:-:S03]  /*d1f0*/  FADD R124, R123, R124 ;  /* 0x0000007c7b7c7221 */ /* 0x000fc60000000000 */
[----:B0-----:R-:W2:Y:S04]  /*d200*/  LDL.LU R2, [R1+0x260] ;  /* 0x0002600001027983 */ /* 0x001ea80000300800 */
[----:B------:R-:W4:Y:S04]  /*d210*/  LDL.LU R120, [R1+0x4f4] ;  /* 0x0004f40001787983 */ /* 0x000f280000300800 */
[----:B------:R0:W-:Y:S01]  /*d220*/  STL [R1+0x218], R3 ;  /* 0x0002180301007387 */ /* 0x0001e20000100800 */
[----:B------:R-:W-:Y:S01]  /*d230*/  FADD R126, R125, R126 ;  /* 0x0000007e7d7e7221 */ /* 0x000fe20000000000 */
[----:B------:R-:W-:-:S02]  /*d240*/  FADD R128, R127, R128 ;  /* 0x000000807f807221 */ /* 0x000fc40000000000 */
[----:B0-----:R-:W4:Y:S04]  /*d250*/  LDL.LU R3, [R1+0x264] ;  /* 0x0002640001037983 */ /* 0x001f280000300800 */
[----:B------:R-:W4:Y:S04]  /*d260*/  LDL.LU R121, [R1+0x4f0] ;  /* 0x0004f00001797983 */ /* 0x000f280000300800 */
[----:B------:R0:W-:Y:S01]  /*d270*/  STL [R1+0x21c], R122 ;  /* 0x00021c7a01007387 */ /* 0x0001e20000100800 */
[----:B------:R-:W-:-:S03]  /*d280*/  FADD R130, R129, R130 ;  /* 0x0000008281827221 */ /* 0x000fc60000000000 */
        /* <DEDUP_REMOVED lines=42> */
[----:B------:R0:W-:Y:S04]  /*d530*/  STL [R1+0x248], R145 ;  /* 0x0002489101007387 */ /* 0x0001e80000100800 */
[----:B0-----:R-:W4:Y:S04]  /*d540*/  LDL.LU R145, [R1+0x27c] ;  /* 0x00027c0001917983 */ /* 0x001f280000300800 */
[----:B------:R-:W4:Y:S04]  /*d550*/  LDL.LU R139, [R1+0x4a8] ;  /* 0x0004a800018b7983 */ /* 0x000f280000300800 */
[----:B------:R0:W-:Y:S04]  /*d560*/  STL [R1+0x24c], R146 ;  /* 0x00024c9201007387 */ /* 0x0001e80000100800 */
[----:B0-----:R-:W4:Y:S04]  /*d570*/  LDL.LU R146, [R1+0x280] ;  /* 0x0002800001927983 */ /* 0x001f280000300800 */
[----:B------:R0:W-:Y:S01]  /*d580*/  STL [R1+0x250], R147 ;  /* 0x0002509301007387 */ /* 0x0001e20000100800 */
[----:B-----5:R-:W-:-:S03]  /*d590*/  FADD R149, R24, R149 ;  /* 0x0000009518957221 */ /* 0x020fc60000000000 */
[----:B0-----:R-:W5:Y:S04]  /*d5a0*/  LDL.LU R147, [R1+0x284] ;  /* 0x0002840001937983 */ /* 0x001f680000300800 */
[----:B------:R0:W-:Y:S04]  /*d5b0*/  STL [R1+0x254], R148 ;  /* 0x0002549401007387 */ /* 0x0001e80000100800 */
[----:B0-----:R-:W5:Y:S04]  /*d5c0*/  LDL.LU R148, [R1+0x288] ;  /* 0x0002880001947983 */ /* 0x001f680000300800 */
[----:B------:R0:W-:Y:S04]  /*d5d0*/  STL [R1+0x258], R149 ;  /* 0x0002589501007387 */ /* 0x0001e80000100800 */
[----:B0-----:R-:W5:Y:S04]  /*d5e0*/  LDL.LU R149, [R1+0x28c] ;  /* 0x00028c0001957983 */ /* 0x001f680000300800 */
[----:B------:R-:W5:Y:S04]  /*d5f0*/  LDL.LU R150, [R1+0x290] ;  /* 0x0002900001967983 */ /* 0x000f680000300800 */
[----:B------:R-:W5:Y:S01]  /*d600*/  LDL.LU R151, [R1+0x294] ;  /* 0x0002940001977983 */ /* 0x000f620000300800 */
[----:B---3--:R-:W-:Y:S01]  /*d610*/  FADD R0, R25, R0 ;  /* 0x0000000019007221 */ /* 0x008fe20000000000 */
[----:B--2---:R-:W-:-:S04]  /*d620*/  FADD R2, R26, R2 ;  /* 0x000000021a027221 */ /* 0x004fc80000000000 */
[----:B------:R0:W-:Y:S01]  /*d630*/  STL [R1+0x25c], R0 ;  /* 0x00025c0001007387 */ /* 0x0001e20000100800 */
[----:B----4-:R-:W-:-:S03]  /*d640*/  FADD R3, R27, R3 ;  /* 0x000000031b037221 */ /* 0x010fc60000000000 */
[----:B------:R-:W2:Y:S04]  /*d650*/  LDL.LU R27, [R1+0x2c8] ;  /* 0x0002c800011b7983 */ /* 0x000ea80000300800 */
[----:B------:R1:W-:Y:S04]  /*d660*/  STL [R1+0x260], R2 ;  /* 0x0002600201007387 */ /* 0x0003e80000100800 */
[----:B------:R-:W3:Y:S04]  /*d670*/  LDL.LU R26, [R1+0x2cc] ;  /* 0x0002cc00011a7983 */ /* 0x000ee80000300800 */
[----:B------:R-:W4:Y:S04]  /*d680*/  LDL.LU R25, [R1+0x2d0] ;  /* 0x0002d00001197983 */ /* 0x000f280000300800 */
[----:B------:R1:W-:Y:S04]  /*d690*/  STL [R1+0x264], R3 ;  /* 0x0002640301007387 */ /* 0x0003e80000100800 */
[----:B------:R-:W4:Y:S04]  /*d6a0*/  LDL.LU R24, [R1+0x2d4] ;  /* 0x0002d40001187983 */ /* 0x000f280000300800 */
[----:B0-----:R-:W4:Y:S04]  /*d6b0*/  LDL.LU R0, [R1+0x2d8] ;  /* 0x0002d80001007983 */ /* 0x001f280000300800 */
[----:B-1----:R-:W4:Y:S04]  /*d6c0*/  LDL.LU R2, [R1+0x2dc] ;  /* 0x0002dc0001027983 */ /* 0x002f280000300800 */
[----:B------:R-:W4:Y:S01]  /*d6d0*/  LDL.LU R3, [R1+0x2e0] ;  /* 0x0002e00001037983 */ /* 0x000f220000300800 */
[----:B------:R-:W-:-:S05]  /*d6e0*/  FADD R140, R28, R140 ;  /* 0x0000008c1c8c7221 */ /* 0x000fca0000000000 */
[----:B------:R0:W-:Y:S04]  /*d6f0*/  STL [R1+0x268], R140 ;  /* 0x0002688c01007387 */ /* 0x0001e80000100800 */
[----:B0-----:R-:W4:Y:S01]  /*d700*/  LDL.LU R140, [R1+0x4a4] ;  /* 0x0004a400018c7983 */ /* 0x001f220000300800 */
[----:B------:R-:W-:-:S03]  /*d710*/  FADD R141, R29, R141 ;  /* 0x0000008d1d8d7221 */ /* 0x000fc60000000000 */
[----:B------:R-:W4:Y:S04]  /*d720*/  LDL.LU R28, [R1+0x2c4] ;  /* 0x0002c400011c7983 */ /* 0x000f280000300800 */
        /* <DEDUP_REMOVED lines=20> */
[----:B------:R0:W-:Y:S01]  /*d870*/  STL [R1+0x280], R146 ;  /* 0x0002809201007387 */ /* 0x0001e20000100800 */
[----:B-----5:R-:W-:-:S03]  /*d880*/  FADD R147, R35, R147 ;  /* 0x0000009323937221 */ /* 0x020fc60000000000 */
[----:B0-----:R-:W5:Y:S04]  /*d890*/  LDL.LU R146, [R1+0x48c] ;  /* 0x00048c0001927983 */ /* 0x001f680000300800 */
[----:B------:R-:W5:Y:S04]  /*d8a0*/  LDL.LU R34, [R1+0x2ac] ;  /* 0x0002ac0001227983 */ /* 0x000f680000300800 */
[----:B------:R0:W-:Y:S01]  /*d8b0*/  STL [R1+0x284], R147 ;  /* 0x0002849301007387 */ /* 0x0001e20000100800 */
[----:B------:R-:W-:-:S03]  /*d8c0*/  FADD R148, R36, R148 ;  /* 0x0000009424947221 */ /* 0x000fc60000000000 */
[----:B0-----:R-:W5:Y:S04]  /*d8d0*/  LDL.LU R147, [R1+0x488] ;  /* 0x0004880001937983 */ /* 0x001f680000300800 */
[----:B------:R-:W5:Y:S01]  /*d8e0*/  LDL.LU R35, [R1+0x2a8] ;  /* 0x0002a80001237983 */ /* 0x000f620000300800 */
[----:B------:R-:W-:-:S03]  /*d8f0*/  FADD R149, R37, R149 ;  /* 0x0000009525957221 */ /* 0x000fc60000000000 */
[----:B------:R0:W-:Y:S01]  /*d900*/  STL [R1+0x288], R148 ;  /* 0x0002889401007387 */ /* 0x0001e20000100800 */
[----:B------:R-:W-:Y:S01]  /*d910*/  FADD R150, R38, R150 ;  /* 0x0000009626967221 */ /* 0x000fe20000000000 */
[----:B------:R-:W-:Y:S02]  /*d920*/  FADD R151, R39, R151 ;  /* 0x0000009727977221 */ /* 0x000fe40000000000 */
[----:B0-----:R-:W5:Y:S04]  /*d930*/  LDL.LU R148, [R1+0x484] ;  /* 0x0004840001947983 */ /* 0x001f680000300800 */
[----:B------:R-:W5:Y:S04]  /*d940*/  LDL.LU R36, [R1+0x2a4] ;  /* 0x0002a40001247983 */ /* 0x000f680000300800 */
[----:B------:R0:W-:Y:S04]  /*d950*/  STL [R1+0x28c], R149 ;  /* 0x00028c9501007387 */ /* 0x0001e80000100800 */
[----:B0-----:R-:W5:Y:S04]  /*d960*/  LDL.LU R149, [R1+0x480] ;  /* 0x0004800001957983 */ /* 0x001f680000300800 */
[----:B------:R-:W5:Y:S04]  /*d970*/  LDL.LU R37, [R1+0x2a0] ;  /* 0x0002a00001257983 */ /* 0x000f680000300800 */
[----:B------:R0:W-:Y:S04]  /*d980*/  STL [R1+0x290], R150 ;  /* 0x0002909601007387 */ /* 0x0001e80000100800 */
[----:B0-----:R-:W5:Y:S04]  /*d990*/  LDL.LU R150, [R1+0x47c] ;  /* 0x00047c0001967983 */ /* 0x001f680000300800 */
[----:B------:R-:W5:Y:S04]  /*d9a0*/  LDL.LU R38, [R1+0x29c] ;  /* 0x00029c0001267983 */ /* 0x000f680000300800 */
[----:B------:R0:W-:Y:S04]  /*d9b0*/  STL [R1+0x294], R151 ;  /* 0x0002949701007387 */ /* 0x0001e80000100800 */
[----:B0-----:R-:W5:Y:S04]  /*d9c0*/  LDL.LU R151, [R1+0x478] ;  /* 0x0004780001977983 */ /* 0x001f680000300800 */
[----:B------:R-:W5:Y:S01]  /*d9d0*/  LDL.LU R39, [R1+0x298] ;  /* 0x0002980001277983 */ /* 0x000f620000300800 */
[----:B--2---:R-:W-:Y:S01]  /*d9e0*/  FADD R27, R52, R27 ;  /* 0x0000001b341b7221 */ /* 0x004fe20000000000 */
[----:B---3--:R-:W-:Y:S01]  /*d9f0*/  FADD R26, R53, R26 ;  /* 0x0000001a351a7221 */ /* 0x008fe20000000000 */
[----:B----4-:R-:W-:Y:S01]  /*da00*/  FADD R25, R54, R25 ;  /* 0x0000001936197221 */ /* 0x010fe20000000000 */
[----:B------:R-:W-:Y:S01]  /*da10*/  FADD R24, R55, R24 ;  /* 0x0000001837187221 */ /* 0x000fe20000000000 */
        /* <DEDUP_REMOVED lines=9> */
[----:B-----5:R-:W-:Y:S01]  /*dab0*/  FADD R34, R45, R34 ;  /* 0x000000222d227221 */ /* 0x020fe20000000000 */
[----:B------:R-:W-:Y:S01]  /*dac0*/  FADD R35, R44, R35 ;  /* 0x000000232c237221 */ /* 0x000fe20000000000 */
[----:B------:R-:W-:Y:S01]  /*dad0*/  FADD R36, R43, R36 ;  /* 0x000000242b247221 */ /* 0x000fe20000000000 */
[----:B------:R-:W-:Y:S01]  /*dae0*/  FADD R37, R42, R37 ;  /* 0x000000252a257221 */ /* 0x000fe20000000000 */
[----:B------:R-:W-:Y:S01]  /*daf0*/  FADD R38, R41, R38 ;  /* 0x0000002629267221 */ /* 0x000fe20000000000 */
[----:B------:R-:W-:-:S05]  /*db00*/  FADD R39, R40, R39 ;  /* 0x0000002728277221 */ /* 0x000fca0000000000 */
[----:B------:R0:W-:Y:S04]  /*db10*/  STL [R1+0x298], R39 ;  /* 0x0002982701007387 */ /* 0x0001e80000100800 */
        /* <DEDUP_REMOVED lines=15> */
[----:B------:R-:W5:Y:S04]  /*dc10*/  LDL.LU R51, [R1+0x2e4] ;  /* 0x0002e40001337983 */ /* 0x000f680000300800 */
[----:B------:R5:W-:Y:S04]  /*dc20*/  STL [R1+0x2d8], R0 ;  /* 0x0002d80001007387 */ /* 0x000be80000100800 */
[----:B------:R-:W5:Y:S04]  /*dc30*/  LDL.LU R50, [R1+0x2e8] ;  /* 0x0002e80001327983 */ /* 0x000f680000300800 */
[----:B------:R5:W-:Y:S04]  /*dc40*/  STL [R1+0x2dc], R2 ;  /* 0x0002dc0201007387 */ /* 0x000be80000100800 */
[----:B------:R-:W5:Y:S04]  /*dc50*/  LDL.LU R49, [R1+0x2ec] ;  /* 0x0002ec0001317983 */ /* 0x000f680000300800 */
[----:B------:R5:W-:Y:S04]  /*dc60*/  STL [R1+0x2e0], R3 ;  /* 0x0002e00301007387 */ /* 0x000be80000100800 */
[----:B------:R-:W5:Y:S04]  /*dc70*/  LDL.LU R48, [R1+0x2f0] ;  /* 0x0002f00001307983 */ /* 0x000f680000300800 */
        /* <DEDUP_REMOVED lines=8> */
[----:B0-----:R-:W5:Y:S04]  /*dd00*/  LDL.LU R39, [R1+0x314] ;  /* 0x0003140001277983 */ /* 0x001f680000300800 */
[----:B-1----:R-:W5:Y:S04]  /*dd10*/  LDL.LU R38, [R1+0x318] ;  /* 0x0003180001267983 */ /* 0x002f680000300800 */
[----:B--2---:R-:W2:Y:S04]  /*dd20*/  LDL.LU R37, [R1+0x31c] ;  /* 0x00031c0001257983 */ /* 0x004ea80000300800 */
[----:B---3--:R-:W3:Y:S04]  /*dd30*/  LDL.LU R36, [R1+0x320] ;  /* 0x0003200001247983 */ /* 0x008ee80000300800 */
[----:B----4-:R-:W4:Y:S04]  /*dd40*/  LDL.LU R35, [R1+0x324] ;  /* 0x0003240001237983 */ /* 0x010f280000300800 */
[----:B-----5:R-:W5:Y:S04]  /*dd50*/  LDL.LU R34, [R1+0x328] ;  /* 0x0003280001227983 */ /* 0x020f680000300800 */
        /* <DEDUP_REMOVED lines=12> */
[----:B------:R-:W5:Y:S01]  /*de20*/  LDL.LU R3, [R1+0x35c] ;  /* 0x00035c0001037983 */ /* 0x000f620000300800 */
[----:B------:R-:W-:Y:S01]  /*de30*/  FADD R51, R59, R51 ;  /* 0x000000333b337221 */ /* 0x000fe20000000000 */
[----:B------:R-:W-:-:S04]  /*de40*/  FADD R50, R60, R50 ;  /* 0x000000323c327221 */ /* 0x000fc80000000000 */
        /* <DEDUP_REMOVED lines=25> */
[----:B--2---:R-:W-:-:S03]  /*dfe0*/  FADD R37, R73, R37 ;  /* 0x0000002549257221 */ /* 0x004fc60000000000 */
[----:B------:R2:W-:Y:S01]  /*dff0*/  STL [R1+0x318], R38 ;  /* 0x0003182601007387 */ /* 0x0005e20000100800 */
[----:B---3--:R-:W-:-:S03]  /*e000*/  FADD R36, R74, R36 ;  /* 0x000000244a247221 */ /* 0x008fc60000000000 */
[----:B------:R3:W-:Y:S01]  /*e010*/  STL [R1+0x31c], R37 ;  /* 0x00031c2501007387 */ /* 0x0007e20000100800 */
[----:B----4-:R-:W-:-:S03]  /*e020*/  FADD R35, R75, R35 ;  /* 0x000000234b237221 */ /* 0x010fc60000000000 */
[----:B------:R4:W-:Y:S01]  /*e030*/  STL [R1+0x320], R36 ;  /* 0x0003202401007387 */ /* 0x0009e20000100800 */
[----:B-----5:R-:W-:-:S03]  /*e040*/  FADD R34, R76, R34 ;  /* 0x000000224c227221 */ /* 0x020fc60000000000 */
        /* <DEDUP_REMOVED lines=24> */
[----:B0-----:R-:W5:Y:S01]  /*e1d0*/  LDL.LU R51, [R1+0x360] ;  /* 0x0003600001337983 */ /* 0x001f620000300800 */
[----:B------:R-:W-:-:S03]  /*e1e0*/  FADD R3, R89, R3 ;  /* 0x0000000359037221 */ /* 0x000fc60000000000 */
[----:B------:R0:W-:Y:S04]  /*e1f0*/  STL [R1+0x354], R0 ;  /* 0x0003540001007387 */ /* 0x0001e80000100800 */
[----:B-1----:R-:W5:Y:S04]  /*e200*/  LDL.LU R50, [R1+0x364] ;  /* 0x0003640001327983 */ /* 0x002f680000300800 */
        /* <DEDUP_REMOVED lines=181> */
[----:B------:R-:W-:Y:S01]  /*ed60*/  FADD R2, R150, R2 ;  /* 0x0000000296027221 */ /* 0x000fe20000000000 */
[----:B------:R-:W-:-:S05]  /*ed70*/  FADD R3, R3, R151 ;  /* 0x0000009703037221 */ /* 0x000fca0000000000 */
[----:B------:R0:W-:Y:S04]  /*ed80*/  STL [R1+0x454], R3 ;  /* 0x0004540301007387 */ /* 0x0001e80000100800 */
[----:B------:R0:W-:Y:S04]  /*ed90*/  STL [R1+0x44c], R0 ;  /* 0x00044c0001007387 */ /* 0x0001e80000100800 */
[----:B------:R0:W-:Y:S02]  /*eda0*/  STL [R1+0x450], R2 ;  /* 0x0004500201007387 */ /* 0x0001e40000100800 */
.L_x_33:
[----:B0-----:R-:W0:Y:S02]  /*edb0*/  LDC R0, c[0x0][0x28c] ;  /* 0x0000a300ff007b82 */ /* 0x001e240000000800 */
[----:B0-----:R-:W-:-:S13]  /*edc0*/  ISETP.GE.AND P0, PT, R0, 0x1, PT ;  /* 0x000000010000780c */ /* 0x001fda0003f06270 */
[----:B------:R-:W-:Y:S05]  /*edd0*/  @!P0 BRA `(.L_x_34) ;  /* 0x0000000000688947 */ /* 0x000fea0003800000 */
[----:B------:R-:W-:-:S06]  /*ede0*/  UISETP.NE.AND UP0, UPT, UR24, 0x3, UPT ;  /* 0x000000031800788c */ /* 0x000fcc000bf05270 */
[----:B------:R-:W-:-:S13]  /*edf0*/  PLOP3.LUT P0, PT, PT, PT, UP0, 0x80, 0x0 ;  /* 0x000000000000781c */ /* 0x000fda0003f0f008 */
[----:B------:R-:W-:Y:S05]  /*ee00*/  @!P0 BRA `(.L_x_35) ;  /* 0x0000000000048947 */ /* 0x000fea0003800000 */
[----:B------:R-:W-:Y:S01]  /*ee10*/  BPT.TRAP 0x1 ;  /* 0x000000040000795c */ /* 0x000fe20000300000 */
.L_x_35:
[----:B------:R-:W4:Y:S01]  /*ee20*/  LDL R0, [R1+0x458] ;  /* 0x0004580001007983 */ /* 0x000f220000100800 */
[----:B------:R-:W-:Y:S01]  /*ee30*/  BSSY B0, `(.L_x_36) ;  /* 0x0000010000007945 */ /* 0x000fe20003800000 */
[----:B----4-:R-:W-:-:S13]  /*ee40*/  ISETP.NE.AND P0, PT, R0, RZ, PT ;  /* 0x000000ff0000720c */ /* 0x010fda0003f05270 */
[----:B------:R-:W-:Y:S05]  /*ee50*/  @!P0 BRA `(.L_x_37) ;  /* 0x0000000000348947 */ /* 0x000fea0003800000 */
[----:B------:R-:W4:Y:S01]  /*ee60*/  LDL R2, [R1+0x45c] ;  /* 0x00045c0001027983 */ /* 0x000f220000100800 */
[----:B------:R-:W-:-:S04]  /*ee70*/  UISETP.LT.AND UP0, UPT, UR9, 0x1, UPT ;  /* 0x000000010900788c */ /* 0x000fc8000bf01270 */
[----:B------:R-:W-:-:S04]  /*ee80*/  USEL UR8, UR9, 0x1, UP0 ;  /* 0x0000000109087887 */ /* 0x000fc80008000000 */
[----:B------:R-:W-:-:S04]  /*ee90*/  UIADD3 UR8, UR5, UR9, -UR8 ;  /* 0x0000000905087290 */ /* 0x000fc8000fffe808 */
[----:B------:R-:W-:-:S04]  /*eea0*/  USHF.R.U32.HI UR6, URZ, 0x1, UR8 ;  /* 0x000000013f067899 */ /* 0x000fc80008011608 */
[----:B------:R-:W-:-:S04]  /*eeb0*/  UIMAD.WIDE.U32 UR6, UR6, -0x6db6db6d, URZ ;  /* 0x92492493060678a5 */ /* 0x000fc8000f8e003f */
[----:B------:R-:W-:-:S04]  /*eec0*/  USHF.R.U32.HI UR6, URZ, 0x2, UR7 ;  /* 0x000000023f067899 */ /* 0x000fc80008011607 */
[----:B------:R-:W-:-:S04]  /*eed0*/  UIMAD UR8, UR6, -0xe, UR8 ;  /* 0xfffffff2060878a4 */ /* 0x000fc8000f8e0208 */
[----:B------:R-:W-:-:S04]  /*eee0*/  ULEA UR8, UR8, UR11, 0x3 ;  /* 0x0000000b08087291 */ /* 0x000fc8000f8e183f */
[----:B------:R-:W-:-:S06]  /*eef0*/  UIADD3 UR8, UR8, 0x70, URZ ;  /* 0x0000007008087890 */ /* 0x000fcc000fffe03f */
[----:B------:R-:W-:-:S05]  /*ef00*/  IMAD.U32 R0, RZ, RZ, UR8 ;  /* 0x00000008ff007e24 */ /* 0x000fca000f8e00ff */
[----:B----4-:R-:W-:-:S04]  /*ef10*/  PRMT R0, R2, 0x654, R0 ;  /* 0x0000065402007816 */ /* 0x010fc80000000000 */
[----:B------:R0:W-:Y:S03]  /*ef20*/  SYNCS.ARRIVE.TRANS64.RED.A1T0 RZ, [R0+URZ], RZ ;  /* 0x000000ff00ff79a7 */ /* 0x0001e6000810043f */
.L_x_37:
[----:B------:R-:W-:Y:S05]  /*ef30*/  BSYNC B0 ;  /* 0x0000000000007941 */ /* 0x000fea0003800000 */
.L_x_36:
[----:B------:R-:W-:-:S06]  /*ef40*/  UISETP.GT.U32.AND UP0, UPT, UR13, 0x1, UPT ;  /* 0x000000010d00788c */ /* 0x000fcc000bf04070 */
[----:B------:R-:W-:-:S13]  /*ef50*/  PLOP3.LUT P0, PT, PT, PT, UP0, 0x80, 0x0 ;  /* 0x000000000000781c */ /* 0x000fda0003f0f008 */
[----:B------:R-:W-:Y:S05]  /*ef60*/  @P0 BRA `(.L_x_34) ;  /* 0x0000000000040947 */ /* 0x000fea0003800000 */
[----:B------:R-:W-:Y:S01]  /*ef70*/  BPT.TRAP 0x1 ;  /* 0x000000040000795c */ /* 0x000fe20000300000 */
.L_x_34:
[----:B------:R-:W4:Y:S01]  /*ef80*/  LDL.LU R26, [R1+0x46c] ;  /* 0x00046c00011a7983 */ /* 0x000f220000300800 */
[----:B------:R-:W5:Y:S01]  /*ef90*/  LDC R3, c[0x0][0x288] ;  /* 0x0000a200ff037b82 */ /* 0x000f620000000800 */
[----:B------:R-:W0:Y:S01]  /*efa0*/  S2R R25, SR_TID.X ;  /* 0x0000000000197919 */ /* 0x000e220000002100 */
[----:B------:R-:W-:Y:S02]  /*efb0*/  UIADD3 UR11, UR9, UR5, URZ ;  /* 0x00000005090b7290 */ /* 0x000fe4000fffe03f */
[----:B------:R-:W-:Y:S01]  /*efc0*/  USHF.R.S32.HI UR12, URZ, 0x1f, UR10 ;  /* 0x0000001f3f0c7899 */ /* 0x000fe2000801140a */
[----:B------:R-:W2:Y:S01]  /*efd0*/  LDL.LU R24, [R1+0x468] ;  /* 0x0004680001187983 */ /* 0x000ea20000300800 */
[----:B------:R-:W-:Y:S01]  /*efe0*/  UISETP.GT.U32.AND UP0, UPT, UR11, 0xd, UPT ;  /* 0x0000000d0b00788c */ /* 0x000fe2000bf04070 */
[----:B------:R-:W-:Y:S01]  /*eff0*/  IMAD.MOV.U32 R39, RZ, RZ, -0x1 ;  /* 0xffffffffff277424 */ /* 0x000fe200078e00ff */
[----:B------:R-:W-:Y:S01]  /*f000*/  ULDC UR6, c[0x0][0x284] ;  /* 0x0000a10000067ab9 */ /* 0x000fe20000000800 */
[----:B------:R-:W-:Y:S01]  /*f010*/  ULDC.64 UR14, c[0x0][0x5d0] ;  /* 0x00017400000e7ab9 */ /* 0x000fe20000000a00 */
[----:B------:R-:W-:-:S02]  /*f020*/  UISETP.LT.U32.AND UP0, UPT, UR9, 0xe, UP0 ;  /* 0x0000000e0900788c */ /* 0x000fc40008701070 */
[----:B------:R-:W-:Y:S02]  /*f030*/  UIMAD UR5, UR12, UR14, URZ ;  /* 0x0000000e0c0572a4 */ /* 0x000fe4000f8e023f */
[----:B------:R-:W-:Y:S02]  /*f040*/  UISETP.GE.U32.AND UP1, UPT, UR9, 0xe, UPT ;  /* 0x0000000e0900788c */ /* 0x000fe4000bf26070 */
[----:B------:R-:W-:Y:S02]  /*f050*/  UIMAD UR8, UR10, UR15, UR5 ;  /* 0x0000000f0a0872a4 */ /* 0x000fe4000f8e0205 */
[----:B------:R-:W-:-:S04]  /*f060*/  USEL UR5, URZ, 0x1, !UP0 ;  /* 0x000000013f057887 */ /* 0x000fc8000c000000 */
[----:B------:R-:W-:Y:S01]  /*f070*/  ULOP3.LUT UR4, UR4, UR5, URZ, 0x3c, !UPT ;  /* 0x0000000504047292 */ /* 0x000fe2000f8e3c3f */
[C---:B0-----:R-:W-:Y:S01]  /*f080*/  LOP3.LUT R2, R25.reuse, 0x3, RZ, 0xc0, !PT ;  /* 0x0000000319027812 */ /* 0x041fe200078ec0ff */
[----:B------:R-:W-:Y:S01]  /*f090*/  IMAD.SHL.U32 R30, R25, 0x2, RZ ;  /* 0x00000002191e7824 */ /* 0x000fe200078e00ff */
[----:B------:R-:W-:-:S03]  /*f0a0*/  SHF.R.U32.HI R32, RZ, 0x7, R25 ;  /* 0x00000007ff207819 */ /* 0x000fc60000011619 */
[----:B-----5:R-:W-:Y:S01]  /*f0b0*/  IMAD R2, R2, -0x2, R3 ;  /* 0xfffffffe02027824 */ /* 0x020fe200078e0203 */
[----:B------:R-:W-:Y:S02]  /*f0c0*/  LOP3.LUT R32, R32, 0x1, RZ, 0xc0, !PT ;  /* 0x0000000120207812 */ /* 0x000fe400078ec0ff */
[----:B------:R-:W-:-:S03]  /*f0d0*/  LOP3.LUT R30, R30, 0x6, RZ, 0xc0, !PT ;  /* 0x000000061e1e7812 */ /* 0x000fc600078ec0ff */
[----:B------:R-:W-:Y:S02]  /*f0e0*/  IMAD.SHL.U32 R33, R32, 0x40, RZ ;  /* 0x0000004020217824 */ /* 0x000fe400078e00ff */
[----:B----4-:R-:W-:-:S04]  /*f0f0*/  IMAD.WIDE R34, R26, 0x100, RZ ;  /* 0x000001001a227825 */ /* 0x010fc800078e02ff */
[----:B--2---:R-:W-:Y:S01]  /*f100*/  IMAD.SHL.U32 R0, R24, 0x100, RZ ;  /* 0x0000010018007824 */ /* 0x004fe200078e00ff */
[----:B------:R-:W-:Y:S01]  /*f110*/  PRMT R30, R30, 0x6540, R24 ;  /* 0x000065401e1e7816 */ /* 0x000fe20000000018 */
[----:B------:R-:W-:-:S03]  /*f120*/  IMAD.U32 R24, RZ, RZ, UR14 ;  /* 0x0000000eff187e24 */ /* 0x000fc6000f8e00ff */
[----:B------:R-:W-:Y:S01]  /*f130*/  ISETP.GE.AND P0, PT, R0, R3, PT ;  /* 0x000000030000720c */ /* 0x000fe20003f06270 */
[----:B------:R-:W-:Y:S01]  /*f140*/  IMAD.IADD R0, R2, 0x1, -R0 ;  /* 0x0000000102007824 */ /* 0x000fe200078e0a00 */
[----:B------:R-:W-:Y:S02]  /*f150*/  SHF.R.U32.HI R2, RZ, 0x2, R25 ;  /* 0x00000002ff027819 */ /* 0x000fe40000011619 */
[----:B------:R-:W-:Y:S02]  /*f160*/  LOP3.LUT R3, R25, 0x60, RZ, 0xc0, !PT ;  /* 0x0000006019037812 */ /* 0x000fe400078ec0ff */
[----:B------:R-:W-:Y:S02]  /*f170*/  LOP3.LUT R2, R2, 0x7, RZ, 0xc0, !PT ;  /* 0x0000000702027812 */ /* 0x000fe400078ec0ff */
[----:B------:R-:W-:Y:S02]  /*f180*/  SHF.R.U32.HI R3, RZ, 0x1, R3 ;  /* 0x00000001ff037819 */ /* 0x000fe40000011603 */
[----:B------:R-:W-:-:S02]  /*f190*/  LOP3.LUT R33, R33, 0x40, R2, 0xe2, !PT ;  /* 0x0000004021217812 */ /* 0x000fc400078ee202 */
[----:B------:R-:W-:Y:S02]  /*f1a0*/  IADD3 R2, RZ, -R3, -R2 ;  /* 0x80000003ff027210 */ /* 0x000fe40007ffe802 */
[----:B------:R-:W-:Y:S02]  /*f1b0*/  SHF.R.S32.HI R31, RZ, 0x1f, R30 ;  /* 0x0000001fff1f7819 */ /* 0x000fe4000001141e */
[----:B------:R-:W-:Y:S01]  /*f1c0*/  LOP3.LUT R33, R34, R33, R3, 0xfe, !PT ;  /* 0x0000002122217212 */ /* 0x000fe200078efe03 */
[----:B------:R-:W-:Y:S02]  /*f1d0*/  IMAD R32, R32, -0x40, R2 ;  /* 0xffffffc020207824 */ /* 0x000fe400078e0202 */
[----:B------:R-:W-:Y:S02]  /*f1e0*/  IMAD.SHL.U32 R2, R26, 0x100, RZ ;  /* 0x000001001a027824 */ /* 0x000fe400078e00ff */
[----:B------:R-:W-:-:S03]  /*f1f0*/  IMAD.WIDE.U32 R24, R24, UR10, R30 ;  /* 0x0000000a18187c25 */ /* 0x000fc6000f8e001e */
[C---:B------:R-:W-:Y:S01]  /*f200*/  IADD3 R32, -R2.reuse, UR6, R32 ;  /* 0x0000000602207c10 */ /* 0x040fe2000fffe120 */
[----:B------:R-:W-:Y:S01]  /*f210*/  VIADD R25, R25, UR8 ;  /* 0x0000000819197c36 */ /* 0x000fe20008000000 */
[----:B------:R-:W-:Y:S01]  /*f220*/  ISETP.GE.OR P0, PT, R2, UR6, P0 ;  /* 0x0000000602007c0c */ /* 0x000fe20008706670 */
[----:B------:R-:W-:-:S04]  /*f230*/  USHF.R.U32.HI UR6, URZ, 0x1, UR11 ;  /* 0x000000013f067899 */ /* 0x000fc8000801160b */
[----:B------:R-:W-:-:S04]  /*f240*/  UIMAD.WIDE.U32 UR6, UR6, -0x6db6db6d, URZ ;  /* 0x92492493060678a5 */ /* 0x000fc8000f8e003f */
[----:B------:R-:W-:-:S04]  /*f250*/  USHF.R.U32.HI UR6, URZ, 0x2, UR7 ;  /* 0x000000023f067899 */ /* 0x000fc80008011607 */
[----:B------:R-:W-:Y:S02]  /*f260*/  UIMAD UR5, UR6, -0xe, UR11 ;  /* 0xfffffff2060578a4 */ /* 0x000fe4000f8e020b */
[----:B------:R-:W-:Y:S01]  /*f270*/  @UP1 ULOP3.LUT UR4, UR4, 0x1, UR6, 0x78, !UPT ;  /* 0x0000000104041892 */ /* 0x000fe2000f8e7806 */
[----:B------:R-:W-:Y:S11]  /*f280*/  @P0 BRA `(.L_x_38) ;  /* 0x0000012400bc0947 */ /* 0x000ff60003800000 */
[----:B------:R-:W0:Y:S01]  /*f290*/  LDC.64 R26, c[0x0][0x5c8] ;  /* 0x00017200ff1a7b82 */ /* 0x000e220000000a00 */
[----:B------:R-:W-:Y:S01]  /*f2a0*/  ULDC.64 UR6, c[0x0][0x5c0] ;  /* 0x0001700000067ab9 */ /* 0x000fe20000000a00 */
[----:B------:R-:W-:Y:S01]  /*f2b0*/  BSSY B0, `(.L_x_38) ;  /* 0x000126c000007945 */ /* 0x000fe20003800000 */
[-C--:B0-----:R-:W-:Y:S01]  /*f2c0*/  IMAD R2, R35, R26.reuse, RZ ;  /* 0x0000001a23027224 */ /* 0x081fe200078e02ff */
[----:B------:R-:W-:Y:S01]  /*f2d0*/  SHF.L.U64.HI R36, R26, 0x3, R27 ;  /* 0x000000031a247819 */ /* 0x000fe2000001021b */
[----:B------:R-:W-:-:S04]  /*f2e0*/  IMAD.WIDE.U32 R24, R33, R26, R24 ;  /* 0x0000001a21187225 */ /* 0x000fc800078e0018 */
[----:B------:R-:W-:Y:S01]  /*f2f0*/  IMAD R2, R33, R27, R2 ;  /* 0x0000001b21027224 */ /* 0x000fe200078e0202 */
[C---:B------:R-:W-:Y:S01]  /*f300*/  LEA R28, P2, R26.reuse, R24, 0x7 ;  /* 0x000000181a1c7211 */ /* 0x040fe200078438ff */
[----:B------:R-:W-:Y:S02]  /*f310*/  IMAD.SHL.U32 R3, R26, 0x8, RZ ;  /* 0x000000081a037824 */ /* 0x000fe400078e00ff */
[----:B------:R-:W-:Y:S01]  /*f320*/  IMAD.IADD R25, R25, 0x1, R2 ;  /* 0x0000000119197824 */ /* 0x000fe200078e0202 */
[C---:B------:R-:W-:Y:S02]  /*f330*/  IADD3 R2, P5, R24.reuse, UR6, RZ ;  /* 0x0000000618027c10 */ /* 0x040fe4000ffbe0ff */
[----:B------:R-:W-:Y:S02]  /*f340*/  IADD3 R24, P0, P1, R24, UR6, R3 ;  /* 0x0000000618187c10 */ /* 0x000fe4000f91e003 */
[----:B------:R-:W-:Y:S02]  /*f350*/  LEA.HI.X R29, R26, R25, R27, 0x7, P2 ;  /* 0x000000191a1d7211 */ /* 0x000fe400010f3c1b */
[----:B------:R-:W-:-:S02]  /*f360*/  IADD3 R26, P2, P3, R28, UR6, R3 ;  /* 0x000000061c1a7c10 */ /* 0x000fc4000fb5e003 */
[----:B------:R-:W-:Y:S02]  /*f370*/  IADD3.X R3, R25, UR7, RZ, P5, !PT ;  /* 0x0000000719037c10 */ /* 0x000fe4000affe4ff */
[----:B------:R-:W-:Y:S02]  /*f380*/  FSETP.NEU.AND P5, PT, RZ, UR23, PT ;  /* 0x00000017ff007c0b */ /* 0x000fe4000bfad000 */
[----:B------:R-:W-:Y:S02]  /*f390*/  IADD3 R28, P6, R28, UR6, RZ ;  /* 0x000000061c1c7c10 */ /* 0x000fe4000ffde0ff */
[--C-:B------:R-:W-:Y:S02]  /*f3a0*/  IADD3.X R27, R29, UR7, R36.reuse, P2, P3 ;  /* 0x000000071d1b7c10 */ /* 0x100fe400097e6424 */
[----:B------:R-:W-:Y:S02]  /*f3b0*/  IADD3.X R25, R25, UR7, R36, P0, P1 ;  /* 0x0000000719197c10 */ /* 0x000fe400087e2424 */
[----:B------:R-:W-:-:S05]  /*f3c0*/  IADD3.X R29, R29, UR7, RZ, P6, !PT ;  /* 0x000000071d1d7c10 */ /* 0x000fca000b7fe4ff */
[----:B------:R-:W-:Y:S05]  /*f3d0*/  @!P5 BRA `(.L_x_39) ;  /* 0x000000d800fcd947 */ /* 0x000fea0003800000 */
[----:B------:R-:W-:Y:S01]  /*f3e0*/  ULDC.64 UR6, c[0x0][0x5b8] ;  /* 0x00016e0000067ab9 */ /* 0x000fe20000000a00 */
[----:B------:R-:W-:Y:S01]  /*f3f0*/  BSSY B1, `(.L_x_40) ;  /* 0x0000013000017945 */ /* 0x000fe20003800000 */
[----:B------:R-:W-:Y:S01]  /*f400*/  IMAD.U32 R36, RZ, RZ, UR6 ;  /* 0x00000006ff247e24 */ /* 0x000fe2000f8e00ff */
[----:B------:R-:W-:-:S03]  /*f410*/  UIMAD UR6, UR12, UR6, URZ ;  /* 0x000000060c0672a4 */ /* 0x000fc6000f8e023f */
[----:B------:R-:W-:Y:S01]  /*f420*/  IMAD.WIDE.U32 R30, R36, UR10, R30 ;  /* 0x0000000a241e7c25 */ /* 0x000fe2000f8e001e */
[----:B------:R-:W-:-:S03]  /*f430*/  UIMAD UR6, UR10, UR7, UR6 ;  /* 0x000000070a0672a4 */ /* 0x000fc6000f8e0206 */
[----:B------:R-:W-:Y:S01]  /*f440*/  IMAD.MOV.U32 R36, RZ, RZ, R30 ;  /* 0x000000ffff247224 */ /* 0x000fe200078e001e */
[----:B------:R-:W-:Y:S02]  /*f450*/  ULDC.64 UR10, c[0x0][0x5a8] ;  /* 0x00016a00000a7ab9 */ /* 0x000fe40000000a00 */
[----:B------:R-:W-:Y:S01]  /*f460*/  VIADD R37, R31, UR6 ;  /* 0x000000061f257c36 */ /* 0x000fe20008000000 */
[----:B------:R-:W-:Y:S02]  /*f470*/  ULDC.64 UR6, c[0x0][0x5b0] ;  /* 0x00016c0000067ab9 */ /* 0x000fe40000000a00 */
[----:B------:R-:W-:Y:S02]  /*f480*/  IMAD R38, R35, UR6, RZ ;  /* 0x0000000623267c24 */ /* 0x000fe4000f8e02ff */
[----:B------:R-:W-:-:S04]  /*f490*/  IMAD.WIDE.U32 R30, R33, UR6, R36 ;  /* 0x00000006211e7c25 */ /* 0x000fc8000f8e0024 */
[----:B------:R-:W-:Y:S01]  /*f4a0*/  IMAD R38, R33, UR7, R38 ;  /* 0x0000000721267c24 */ /* 0x000fe2000f8e0226 */
[----:B------:R-:W-:-:S04]  /*f4b0*/  IADD3 R30, P0, R30, UR10, RZ ;  /* 0x0000000a1e1e7c10 */ /* 0x000fc8000ff1e0ff */
[--C-:B------:R-:W-:Y:S02]  /*f4c0*/  IADD3.X R31, R31, UR11, R38.reuse, P0, !PT ;  /* 0x0000000b1f1f7c10 */ /* 0x100fe400087fe426 */
[----:B------:R-:W-:Y:S02]  /*f4d0*/  ISETP.GE.AND P0, PT, R32, 0x1, PT ;  /* 0x000000012000780c */ /* 0x000fe40003f06270 */
[----:B------:R-:W-:Y:S02]  /*f4e0*/  PRMT R38, RZ, 0x7610, R38 ;  /* 0x00007610ff267816 */ /* 0x000fe40000000026 */
[----:B------:R-:W-:-:S13]  /*f4f0*/  ISETP.LT.OR P1, PT, R0, 0x1, !P0 ;  /* 0x000000010000780c */ /* 0x000fda0004721670 */
[----:B------:R-:W-:Y:S05]  /*f500*/  @P1 BRA `(.L_x_41) ;  /* 0x0000000000041947 */ /* 0x000fea0003800000 */
[----:B------:R0:W5:Y:S02]  /*f510*/  LDG.E.U8 R38, desc[UR20][R30.64] ;  /* 0x000000141e267981 */ /* 0x000164000c1e1100 */
.L_x_41:
[----:B------:R-:W-:Y:S05]  /*f520*/  BSYNC B1 ;  /* 0x0000000000017941 */ /* 0x000fea0003800000 */
.L_x_40:
[----:B-----5:R-:W-:Y:S01]  /*f530*/  LOP3.LUT R38, R38, 0xff, RZ, 0xc0, !PT ;  /* 0x000000ff26267812 */ /* 0x020fe200078ec0ff */
[----:B------:R-:W-:Y:S03]  /*f540*/  BSSY B1, `(.L_x_42) ;  /* 0x000000b000017945 */ /* 0x000fe60003800000 */
[----:B------:R-:W-:-:S05]  /*f550*/  F2FP.F16.E4M3.UNPACK_B R38, R38 ;  /* 0x00000026ff26723e */ /* 0x000fca00020006ff */
[----:B------:R-:W-:-:S05]  /*f560*/  HADD2.F32 R38, -RZ, R38.H0_H0 ;  /* 0x20000026ff267230 */ /* 0x000fca0000004100 */
[----:B------:R-:W-:-:S04]  /*f570*/  FMUL R38, R38, UR23 ;  /* 0x0000001726267c20 */ /* 0x000fc80008400000 */
[----:B------:R-:W-:-:S05]  /*f580*/  FFMA R4, R4, UR22, R38 ;  /* 0x0000001604047c23 */ /* 0x000fca0008000026 */
[----:B------:R-:W-:-:S05]  /*f590*/  F2FP.SATFINITE.E4M3.F32.PACK_AB_MERGE_C R4, RZ, R4, RZ ;  /* 0x00000004ff04723e */ /* 0x000fca00048070ff */
[----:B------:R2:W-:Y:S01]  /*f5a0*/  @!P1 STG.E.U8 desc[UR20][R2.64], R4 ;  /* 0x0000000402009986 */ /* 0x0005e2000c101114 */
[----:B------:R-:W-:Y:S02]  /*f5b0*/  ISETP.LT.OR P1, PT, R0, 0x2, !P0 ;  /* 0x000000020000780c */ /* 0x000fe40004721670 */
[----:B--2---:R-:W-:-:S11]  /*f5c0*/  PRMT R4, RZ, 0x7610, R4 ;  /* 0x00007610ff047816 */ /* 0x004fd60000000004 */
[----:B------:R-:W-:Y:S05]  /*f5d0*/  @P1 BRA `(.L_x_43) ;  /* 0x0000000000041947 */ /* 0x000fea0003800000 */
[----:B------:R2:W5:Y:S02]  /*f5e0*/  LDG.E.U8 R4, desc[UR20][R30.64+0x1] ;  /* 0x000001141e047981 */ /* 0x000564000c1e1100 */
.L_x_43:
[----:B------:R-:W-:Y:S05]  /*f5f0*/  BSYNC B1 ;  /* 0x0000000000017941 */ /* 0x000fea0003800000 */
.L_x_42:
        /* <DEDUP_REMOVED lines=8> */
[----:B------:R-:W-:-:S05]  /*f680*/  IADD3 R4, P1, R33, 0x8, RZ ;  /* 0x0000000821047810 */ /* 0x000fca0007f3e0ff */
[----:B----4-:R-:W-:-:S04]  /*f690*/  IMAD.X R5, RZ, RZ, R35, P1 ;  /* 0x000000ffff057224 */ /* 0x010fc800008e0623 */
[----:B------:R-:W-:-:S04]  /*f6a0*/  IMAD R5, R5, UR6, RZ ;  /* 0x0000000605057c24 */ /* 0x000fc8000f8e02ff */
[C---:B------:R-:W-:Y:S02]  /*f6b0*/  IMAD R38, R4.reuse, UR7, R5 ;  /* 0x0000000704267c24 */ /* 0x040fe4000f8e0205 */
[----:B------:R-:W-:-:S03]  /*f6c0*/  IMAD.WIDE.U32 R4, R4, UR6, R36 ;  /* 0x0000000604047c25 */ /* 0x000fc6000f8e0024 */
[----:B------:R-:W-:-:S04]  /*f6d0*/  IADD3 R4, P1, R4, UR10, RZ ;  /* 0x0000000a04047c10 */ /* 0x000fc8000ff3e0ff */
[--C-:B------:R-:W-:Y:S02]  /*f6e0*/  IADD3.X R5, R5, UR11, R38.reuse, P1, !PT ;  /* 0x0000000b05057c10 */ /* 0x100fe40008ffe426 */
[----:B------:R-:W-:Y:S02]  /*f6f0*/  ISETP.GE.AND P1, PT, R32, 0x9, PT ;  /* 0x000000092000780c */ /* 0x000fe40003f26270 */
[----:B------:R-:W-:Y:S02]  /*f700*/  PRMT R38, RZ, 0x7610, R38 ;  /* 0x00007610ff267816 */ /* 0x000fe40000000026 */
[----:B------:R-:W-:-:S13]  /*f710*/  ISETP.LT.OR P2, PT, R0, 0x1, !P1 ;  /* 0x000000010000780c */ /* 0x000fda0004f41670 */
[----:B------:R-:W-:Y:S05]  /*f720*/  @P2 BRA `(.L_x_45) ;  /* 0x0000000000042947 */ /* 0x000fea0003800000 */
[----:B------:R4:W5:Y:S02]  /*f730*/  LDG.E.U8 R38, desc[UR20][R4.64] ;  /* 0x0000001404267981 */ /* 0x000964000c1e1100 */
.L_x_45:
[----:B------:R-:W-:Y:S05]  /*f740*/  BSYNC B1 ;  /* 0x0000000000017941 */ /* 0x000fea0003800000 */
.L_x_44:
        /* <DEDUP_REMOVED lines=9> */
[----:B0-----:R-:W-:-:S11]  /*f7e0*/  PRMT R6, RZ, 0x7610, R6 ;  /* 0x00007610ff067816 */ /* 0x001fd60000000006 */
[----:B------:R-:W-:Y:S05]  /*f7f0*/  @P2 BRA `(.L_x_47) ;  /* 0x0000000000042947 */ /* 0x000fea0003800000 */
[----:B------:R0:W5:Y:S02]  /*f800*/  LDG.E.U8 R6, desc[UR20][R4.64+0x1] ;  /* 0x0000011404067981 */ /* 0x000164000c1e1100 */
.L_x_47:
[----:B------:R-:W-:Y:S05]  /*f810*/  BSYNC B1 ;  /* 0x0000000000017941 */ /* 0x000fea0003800000 */
.L_x_46:
[----:B-----5:R-:W-:Y:S01]  /*f820*/  LOP3.LUT R6, R6, 0xff, RZ, 0xc0, !PT ;  /* 0x000000ff06067812 */ /* 0x020fe200078ec0ff */
[----:B------:R-:W-:Y:S01]  /*f830*/  BSSY B1, `(.L_x_48) ;  /* 0x000000b000017945 */ /* 0x000fe20003800000 */
[----:B------:R-:W-:Y:S02]  /*f840*/  ISETP.LT.OR P3, PT, R0, 0x9, !P0 ;  /* 0x000000090000780c */ /* 0x000fe40004761670 */
[----:B------:R-:W-:-:S05]  /*f850*/  F2FP.F16.E4M3.UNPACK_B R6, R6 ;  /* 0x00000006ff06723e */ /* 0x000fca00020006ff */
[----:B------:R-:W-:-:S05]  /*f860*/  HADD2.F32 R6, -RZ, R6.H0_H0 ;  /* 0x20000006ff067230 */ /* 0x000fca0000004100 */
[----:B------:R-:W-:-:S04]  /*f870*/  FMUL R6, R6, UR23 ;  /* 0x0000001706067c20 */ /* 0x000fc80008400000 */
[--C-:B------:R-:W-:Y:S01]  /*f880*/  FFMA R7, R7, UR22, R6.reuse ;  /* 0x0000001607077c23 */ /* 0x100fe20008000006 */
[----:B------:R-:W-:-:S04]  /*f890*/  PRMT R6, RZ, 0x7610, R6 ;  /* 0x00007610ff067816 */ /* 0x000fc80000000006 */
[----:B------:R-:W-:-:S05]  /*f8a0*/  F2FP.SATFINITE.E4M3.F32.PACK_AB_MERGE_C R7, RZ, R7, RZ ;  /* 0x00000007ff07723e */ /* 0x000fca00048070ff */
[----:B------:R0:W-:Y:S01]  /*f8b0*/  @!P2 STG.E.U8 desc[UR20][R24.64+0x1], R7 ;  /* 0x000001071800a986 */ /* 0x0001e2000c101114 */
[----:B------:R-:W-:Y:S05]  /*f8c0*/  @P3 BRA `(.L_x_49) ;  /* 0x0000000000043947 */ /* 0x000fea0003800000 */
[----:B------:R0:W5:Y:S02]  /*f8d0*/  LDG.E.U8 R6, desc[UR20][R30.64+0x8] ;  /* 0x000008141e067981 */ /* 0x000164000c1e1100 */
.L_x_49:
[----:B------:R-:W-:Y:S05]  /*f8e0*/  BSYNC B1 ;  /* 0x0000000000017941 */ /* 0x000fea0003800000 */
.L_x_48:
        /* <DEDUP_REMOVED lines=12> */
.L_x_51:
[----:B------:R-:W-:Y:S05]  /*f9b0*/  BSYNC B1 ;  /* 0x0000000000017941 */ /* 0x000fea0003800000 */
.L_x_50:
        /* <DEDUP_REMOVED lines=12> */
.L_x_53:
[----:B------:R-:W-:Y:S05]  /*fa80*/  BSYNC B1 ;  /* 0x0000000000017941 */ /* 0x000fea0003800000 */
.L_x_52:
        /* <DEDUP_REMOVED lines=12> */
.L_x_55:
[----:B------:R-:W-:Y:S05]  /*fb50*/  BSYNC B1 ;  /* 0x0000000000017941 */ /* 0x000fea0003800000 */
.L_x_54:
        /* <DEDUP_REMOVED lines=12> */
.L_x_57:
[----:B------:R-:W-:Y:S05]  /*fc20*/  BSYNC B1 ;  /* 0x0000000000017941 */ /* 0x000fea0003800000 */
.L_x_56:
        /* <DEDUP_REMOVED lines=12> */
.L_x_59:
[----:B------:R-:W-:Y:S05]  /*fcf0*/  BSYNC B1 ;  /* 0x0000000000017941 */ /* 0x000fea0003800000 */
.L_x_58:
        /* <DEDUP_REMOVED lines=12> */
.L_x_61:
[----:B------:R-:W-:Y:S05]  /*fdc0*/  BSYNC B1 ;  /* 0x0000000000017941 */ /* 0x000fea0003800000 */
.L_x_60:
        /* <DEDUP_REMOVED lines=12> */
.L_x_63:
[----:B------:R-:W-:Y:S05]  /*fe90*/  BSYNC B1 ;  /* 0x0000000000017941 */ /* 0x000fea0003800000 */
.L_x_62:
        /* <DEDUP_REMOVED lines=12> */
.L_x_65:
[----:B------:R-:W-:Y:S05]  /*ff60*/  BSYNC B1 ;  /* 0x0000000000017941 */ /* 0x000fea0003800000 */
.L_x_64:
        /* <DEDUP_REMOVED lines=12> */
.L_x_67:
[----:B------:R-:W-:Y:S05]  /*10030*/  BSYNC B1 ;  /* 0x0000000000017941 */ /* 0x000fea0003800000 */
.L_x_66:
        /* <DEDUP_REMOVED lines=12> */
.L_x_69:
[----:B------:R-:W-:Y:S05]  /*10100*/  BSYNC B1 ;  /* 0x0000000000017941 */ /* 0x000fea0003800000 */
.L_x_68:
        /* <DEDUP_REMOVED lines=12> */
.L_x_71:
[----:B------:R-:W-:Y:S05]  /*101d0*/  BSYNC B1 ;  /* 0x0000000000017941 */ /* 0x000fea0003800000 */
.L_x_70:
        /* <DEDUP_REMOVED lines=12> */
.L_x_73:
[----:B------:R-:W-:Y:S05]  /*102a0*/  BSYNC B1 ;  /* 0x0000000000017941 */ /* 0x000fea0003800000 */
.L_x_72:
        /* <DEDUP_REMOVED lines=12> */
.L_x_75:
[----:B------:R-:W-:Y:S05]  /*10370*/  BSYNC B1 ;  /* 0x0000000000017941 */ /* 0x000fea0003800000 */
.L_x_74:
        /* <DEDUP_REMOVED lines=12> */
.L_x_77:
[----:B------:R-:W-:Y:S05]  /*10440*/  BSYNC B1 ;  /* 0x0000000000017941 */ /* 0x000fea0003800000 */
.L_x_76:
        /* <DEDUP_REMOVED lines=12> */
.L_x_79:
[----:B------:R-:W-:Y:S05]  /*10510*/  BSYNC B1 ;  /* 0x0000000000017941 */ /* 0x000fea0003800000 */
.L_x_78:
        /* <DEDUP_REMOVED lines=12> */
.L_x_81:
[----:B------:R-:W-:Y:S05]  /*105e0*/  BSYNC B1 ;  /* 0x0000000000017941 */ /* 0x000fea0003800000 */
.L_x_80:
        /* <DEDUP_REMOVED lines=12> */
.L_x_83:
[----:B------:R-:W-:Y:S05]  /*106b0*/  BSYNC B1 ;  /* 0x0000000000017941 */ /* 0x000fea0003800000 */
.L_x_82:
        /* <DEDUP_REMOVED lines=12> */
.L_x_85:
[----:B------:R-:W-:Y:S05]  /*10780*/  BSYNC B1 ;  /* 0x0000000000017941 */ /* 0x000fea0003800000 */
.L_x_84:
        /* <DEDUP_REMOVED lines=12> */
.L_x_87:
[----:B------:R-:W-:Y:S05]  /*10850*/  BSYNC B1 ;  /* 0x0000000000017941 */ /* 0x000fea0003800000 */
.L_x_86:
        /* <DEDUP_REMOVED lines=12> */
.L_x_89:
[----:B------:R-:W-:Y:S05]  /*10920*/  BSYNC B1 ;  /* 0x0000000000017941 */ /* 0x000fea0003800000 */
.L_x_88:
        /* <DEDUP_REMOVED lines=12> */
.L_x_91:
[----:B------:R-:W-:Y:S05]  /*109f0*/  BSYNC B1 ;  /* 0x0000000000017941 */ /* 0x000fea0003800000 */
.L_x_90:
        /* <DEDUP_REMOVED lines=12> */
.L_x_93:
[----:B------:R-:W-:Y:S05]  /*10ac0*/  BSYNC B1 ;  /* 0x0000000000017941 */ /* 0x000fea0003800000 */
.L_x_92:
        /* <DEDUP_REMOVED lines=12> */
.L_x_95:
[----:B------:R-:W-:Y:S05]  /*10b90*/  BSYNC B1 ;  /* 0x0000000000017941 */ /* 0x000fea0003800000 */
.L_x_94:
        /* <DEDUP_REMOVED lines=12> */
.L_x_97:
[----:B------:R-:W-:Y:S05]  /*10c60*/  BSYNC B1 ;  /* 0x0000000000017941 */ /* 0x000fea0003800000 */
.L_x_96:
        /* <DEDUP_REMOVED lines=12> */
.L_x_99:
[----:B------:R-:W-:Y:S05]  /*10d30*/  BSYNC B1 ;  /* 0x0000000000017941 */ /* 0x000fea0003800000 */
.L_x_98:
        /* <DEDUP_REMOVED lines=12> */
.L_x_101:
[----:B------:R-:W-:Y:S05]  /*10e00*/  BSYNC B1 ;  /* 0x0000000000017941 */ /* 0x000fea0003800000 */
.L_x_100:
        /* <DEDUP_REMOVED lines=12> */
.L_x_103:
[----:B------:R-:W-:Y:S05]  /*10ed0*/  BSYNC B1 ;  /* 0x0000000000017941 */ /* 0x000fea0003800000 */
.L_x_102:
        /* <DEDUP_REMOVED lines=12> */
.L_x_105:
[----:B------:R-:W-:Y:S05]  /*10fa0*/  BSYNC B1 ;  /* 0x0000000000017941 */ /* 0x000fea0003800000 */
.L_x_104:
        /* <DEDUP_REMOVED lines=12> */
.L_x_107:
[----:B------:R-:W-:Y:S05]  /*11070*/  BSYNC B1 ;  /* 0x0000000000017941 */ /* 0x000fea0003800000 */
.L_x_106:
        /* <DEDUP_REMOVED lines=12> */
.L_x_109:
[----:B------:R-:W-:Y:S05]  /*11140*/  BSYNC B1 ;  /* 0x0000000000017941 */ /* 0x000fea0003800000 */
.L_x_108:
        /* <DEDUP_REMOVED lines=12> */
.L_x_111:
[----:B------:R-:W-:Y:S05]  /*11210*/  BSYNC B1 ;  /* 0x0000000000017941 */ /* 0x000fea0003800000 */
.L_x_110:
        /* <DEDUP_REMOVED lines=12> */
.L_x_113:
[----:B------:R-:W-:Y:S05]  /*112e0*/  BSYNC B1 ;  /* 0x0000000000017941 */ /* 0x000fea0003800000 */
.L_x_112:
        /* <DEDUP_REMOVED lines=12> */
.L_x_115:
[----:B------:R-:W-:Y:S05]  /*113b0*/  BSYNC B1 ;  /* 0x0000000000017941 */ /* 0x000fea0003800000 */
.L_x_114:
        /* <DEDUP_REMOVED lines=12> */
.L_x_117:
[----:B------:R-:W-:Y:S05]  /*11480*/  BSYNC B1 ;  /* 0x0000000000017941 */ /* 0x000fea0003800000 */
.L_x_116:
        /* <DEDUP_REMOVED lines=12> */
.L_x_119:
[----:B------:R-:W-:Y:S05]  /*11550*/  BSYNC B1 ;  /* 0x0000000000017941 */ /* 0x000fea0003800000 */
.L_x_118:
        /* <DEDUP_REMOVED lines=12> */
.L_x_121:
[----:B------:R-:W-:Y:S05]  /*11620*/  BSYNC B1 ;  /* 0x0000000000017941 */ /* 0x000fea0003800000 */
.L_x_120:
        /* <DEDUP_REMOVED lines=12> */
.L_x_123:
[----:B------:R-:W-:Y:S05]  /*116f0*/  BSYNC B1 ;  /* 0x0000000000017941 */ /* 0x000fea0003800000 */
.L_x_122:
        /* <DEDUP_REMOVED lines=12> */
.L_x_125:
[----:B------:R-:W-:Y:S05]  /*117c0*/  BSYNC B1 ;  /* 0x0000000000017941 */ /* 0x000fea0003800000 */
.L_x_124:
[----:B-----5:R-:W-:Y:S01]  /*117d0*/  LOP3.LUT R6, R6, 0xff, RZ, 0xc0, !PT ;  /* 0x000000ff06067812 */ /* 0x020fe200078ec0ff */
[----:B------:R-:W-:Y:S01]  /*117e0*/  BSSY B1, `(.L_x_126) ;  /* 0x000000b000017945 */ /* 0x000fe20003800000 */
[----:B------:R-:W-:Y:S02]  /*117f0*/  ISETP.LT.OR P2, PT, R0, 0x52, !P1 ;  /* 0x000000520000780c */ /* 0x000fe40004f41670 */
[----:B------:R-:W-:-:S05]  /*11800*/  F2FP.F16.E4M3.UNPACK_B R6, R6 ;  /* 0x00000006ff06723e */ /* 0x000fca00020006ff */
[----:B------:R-:W-:-:S05]  /*11810*/  HADD2.F32 R6, -RZ, R6.H0_H0 ;  /* 0x20000006ff067230 */ /* 0x000fca0000004100 */
[----:B------:R-:W-:-:S04]  /*11820*/  FMUL R6, R6, UR23 ;  /* 0x0000001706067c20 */ /* 0x000fc80008400000 */
[----:B------:R-:W-:-:S05]  /*11830*/  FFMA R6, R174, UR22, R6 ;  /* 0x00000016ae067c23 */ /* 0x000fca0008000006 */
[----:B0-----:R-:W-:Y:S02]  /*11840*/  F2FP.SATFINITE.E4M3.F32.PACK_AB_MERGE_C R7, RZ, R6, RZ ;  /* 0x00000006ff07723e */ /* 0x001fe400048070ff */
[----:B------:R-:W-:-:S03]  /*11850*/  PRMT R6, RZ, 0x7610, R6 ;  /* 0x00007610ff067816 */ /* 0x000fc60000000006 */
[----:B------:R0:W-:Y:S01]  /*11860*/  @!P3 STG.E.U8 desc[UR20][R24.64+0x50], R7 ;  /* 0x000050071800b986 */ /* 0x0001e2000c101114 */
[----:B------:R-:W-:Y:S05]  /*11870*/  @P2 BRA `(.L_x_127) ;  /* 0x0000000000042947 */ /* 0x000fea0003800000 */
[----:B------:R0:W5:Y:S02]  /*11880*/  LDG.E.U8 R6, desc[UR20][R4.64+0x51] ;  /* 0x0000511404067981 */ /* 0x000164000c1e1100 */
.L_x_127:
[----:B------:R-:W-:Y:S05]  /*11890*/  BSYNC B1 ;  /* 0x0000000000017941 */ /* 0x000fea0003800000 */
.L_x_126:
        /* <DEDUP_REMOVED lines=12> */
.L_x_129:
[----:B------:R-:W-:Y:S05]  /*11960*/  BSYNC B1 ;  /* 0x0000000000017941 */ /* 0x000fea0003800000 */
.L_x_128:
        /* <DEDUP_REMOVED lines=12> */
.L_x_131:
[----:B------:R-:W-:Y:S05]  /*11a30*/  BSYNC B1 ;  /* 0x0000000000017941 */ /* 0x000fea0003800000 */
.L_x_130:
        /* <DEDUP_REMOVED lines=12> */
.L_x_133:
[----:B------:R-:W-:Y:S05]  /*11b00*/  BSYNC B1 ;  /* 0x0000000000017941 */ /* 0x000fea0003800000 */
.L_x_132:
[----:B-----5:R-:W-:Y:S01]  /*11b10*/  LOP3.LUT R6, R6, 0xff, RZ, 0xc0, !PT ;  /* 0x000000ff06067812 */ /* 0x020fe200078ec0ff */
[----:B------:R-:W-:Y:S01]  /*11b20*/  BSSY B1, `(.L_x_134) ;  /* 0x000000b000017945 */ /* 0x000fe20003800000 */
[----:B------:R-:W-:Y:S02]  /*11b30*/  ISETP.LT.OR P2, PT, R0, 0x5a, !P1 ;  /* 0x0000005a0000780c */ /* 0x000fe40004f41670 */
[----:B------:R-:W-:-:S05]  /*11b40*/  F2FP.F16.E4M3.UNPACK_B R6, R6 ;  /* 0x00000006ff06723e */ /* 0x000fca00020006ff */
[----:B------:R-:W-:-:S05]  /*11b50*/  HADD2.F32 R6, -RZ, R6.H0_H0 ;  /* 0x20000006ff067230 */ /* 0x000fca0000004100 */
[----:B0-----:R-:W-:Y:S01]  /*11b60*/  FMUL R7, R6, UR23 ;  /* 0x0000001706077c20 */ /* 0x001fe20008400000 */
[----:B------:R-:W-:-:S03]  /*11b70*/  PRMT R6, RZ, 0x7610, R6 ;  /* 0x00007610ff067816 */ /* 0x000fc60000000006 */
[----:B------:R-:W-:-:S05]  /*11b80*/  FFMA R7, R178, UR22, R7 ;  /* 0x00000016b2077c23 */ /* 0x000fca0008000007 */
[----:B------:R-:W-:-:S05]  /*11b90*/  F2FP.SATFINITE.E4M3.F32.PACK_AB_MERGE_C R7, RZ, R7, RZ ;  /* 0x00000007ff07723e */ /* 0x000fca00048070ff */
[----:B------:R0:W-:Y:S01]  /*11ba0*/  @!P3 STG.E.U8 desc[UR20][R24.64+0x58], R7 ;  /* 0x000058071800b986 */ /* 0x0001e2000c101114 */
[----:B------:R-:W-:Y:S05]  /*11bb0*/  @P2 BRA `(.L_x_135) ;  /* 0x0000000000042947 */ /* 0x000fea0003800000 */
[----:B------:R0:W5:Y:S02]  /*11bc0*/  LDG.E.U8 R6, desc[UR20][R4.64+0x59] ;  /* 0x0000591404067981 */ /* 0x000164000c1e1100 */
.L_x_135:
[----:B------:R-:W-:Y:S05]  /*11bd0*/  BSYNC B1 ;  /* 0x0000000000017941 */ /* 0x000fea0003800000 */
.L_x_134:
        /* <DEDUP_REMOVED lines=12> */
.L_x_137:
[----:B------:R-:W-:Y:S05]  /*11ca0*/  BSYNC B1 ;  /* 0x0000000000017941 */ /* 0x000fea0003800000 */
.L_x_136:
        /* <DEDUP_REMOVED lines=12> */
.L_x_139:
[----:B------:R-:W-:Y:S05]  /*11d70*/  BSYNC B1 ;  /* 0x0000000000017941 */ /* 0x000fea0003800000 */
.L_x_138:
        /* <DEDUP_REMOVED lines=12> */
.L_x_141:
[----:B------:R-:W-:Y:S05]  /*11e40*/  BSYNC B1 ;  /* 0x0000000000017941 */ /* 0x000fea0003800000 */
.L_x_140:
        /* <DEDUP_REMOVED lines=12> */
.L_x_143:
[----:B------:R-:W-:Y:S05]  /*11f10*/  BSYNC B1 ;  /* 0x0000000000017941 */ /* 0x000fea0003800000 */
.L_x_142:
        /* <DEDUP_REMOVED lines=12> */
.L_x_145:
[----:B------:R-:W-:Y:S05]  /*11fe0*/  BSYNC B1 ;  /* 0x0000000000017941 */ /* 0x000fea0003800000 */
.L_x_144:
        /* <DEDUP_REMOVED lines=12> */
.L_x_147:
[----:B------:R-:W-:Y:S05]  /*120b0*/  BSYNC B1 ;  /* 0x0000000000017941 */ /* 0x000fea0003800000 */
.L_x_146:
        /* <DEDUP_REMOVED lines=12> */
.L_x_149:
[----:B------:R-:W-:Y:S05]  /*12180*/  BSYNC B1 ;  /* 0x0000000000017941 */ /* 0x000fea0003800000 */
.L_x_148:
        /* <DEDUP_REMOVED lines=12> */
.L_x_151:
[----:B------:R-:W-:Y:S05]  /*12250*/  BSYNC B1 ;  /* 0x0000000000017941 */ /* 0x000fea0003800000 */
.L_x_150:
        /* <DEDUP_REMOVED lines=12> */
.L_x_153:
[----:B------:R-:W-:Y:S05]  /*12320*/  BSYNC B1 ;  /* 0x0000000000017941 */ /* 0x000fea0003800000 */
.L_x_152:
        /* <DEDUP_REMOVED lines=12> */
.L_x_155:
[----:B------:R-:W-:Y:S05]  /*123f0*/  BSYNC B1 ;  /* 0x0000000000017941 */ /* 0x000fea0003800000 */
.L_x_154:
        /* <DEDUP_REMOVED lines=12> */
.L_x_157:
[----:B------:R-:W-:Y:S05]  /*124c0*/  BSYNC B1 ;  /* 0x0000000000017941 */ /* 0x000fea0003800000 */
.L_x_156:
        /* <DEDUP_REMOVED lines=12> */
.L_x_159:
[----:B------:R-:W-:Y:S05]  /*12590*/  BSYNC B1 ;  /* 0x0000000000017941 */ /* 0x000fea0003800000 */
.L_x_158:
        /* <DEDUP_REMOVED lines=12> */
.L_x_161:
[----:B------:R-:W-:Y:S05]  /*12660*/  BSYNC B1 ;  /* 0x0000000000017941 */ /* 0x000fea0003800000 */
.L_x_160:
        /* <DEDUP_REMOVED lines=12> */
.L_x_163:
[----:B------:R-:W-:Y:S05]  /*12730*/  BSYNC B1 ;  /* 0x0000000000017941 */ /* 0x000fea0003800000 */
.L_x_162:
        /* <DEDUP_REMOVED lines=12> */
.L_x_165:
[----:B------:R-:W-:Y:S05]  /*12800*/  BSYNC B1 ;  /* 0x0000000000017941 */ /* 0x000fea0003800000 */
.L_x_164:
        /* <DEDUP_REMOVED lines=12> */
.L_x_167:
[----:B------:R-:W-:Y:S05]  /*128d0*/  BSYNC B1 ;  /* 0x0000000000017941 */ /* 0x000fea0003800000 */
.L_x_166:
        /* <DEDUP_REMOVED lines=12> */
.L_x_169:
[----:B------:R-:W-:Y:S05]  /*129a0*/  BSYNC B1 ;  /* 0x0000000000017941 */ /* 0x000fea0003800000 */
.L_x_168:
        /* <DEDUP_REMOVED lines=12> */
.L_x_171:
[----:B------:R-:W-:Y:S05]  /*12a70*/  BSYNC B1 ;  /* 0x0000000000017941 */ /* 0x000fea0003800000 */
.L_x_170:
        /* <DEDUP_REMOVED lines=12> */
.L_x_173:
[----:B------:R-:W-:Y:S05]  /*12b40*/  BSYNC B1 ;  /* 0x0000000000017941 */ /* 0x000fea0003800000 */
.L_x_172:
        /* <DEDUP_REMOVED lines=12> */
.L_x_175:
[----:B------:R-:W-:Y:S05]  /*12c10*/  BSYNC B1 ;  /* 0x0000000000017941 */ /* 0x000fea0003800000 */
.L_x_174:
        /* <DEDUP_REMOVED lines=12> */
.L_x_177:
[----:B------:R-:W-:Y:S05]  /*12ce0*/  BSYNC B1 ;  /* 0x0000000000017941 */ /* 0x000fea0003800000 */
.L_x_176:
        /* <DEDUP_REMOVED lines=12> */
.L_x_179:
[----:B------:R-:W-:Y:S05]  /*12db0*/  BSYNC B1 ;  /* 0x0000000000017941 */ /* 0x000fea0003800000 */
.L_x_178:
        /* <DEDUP_REMOVED lines=12> */
.L_x_181:
[----:B------:R-:W-:Y:S05]  /*12e80*/  BSYNC B1 ;  /* 0x0000000000017941 */ /* 0x000fea0003800000 */
.L_x_180:
        /* <DEDUP_REMOVED lines=12> */
.L_x_183:
[----:B------:R-:W-:Y:S05]  /*12f50*/  BSYNC B1 ;  /* 0x0000000000017941 */ /* 0x000fea0003800000 */
.L_x_182:
        /* <DEDUP_REMOVED lines=12> */
.L_x_185:
[----:B------:R-:W-:Y:S05]  /*13020*/  BSYNC B1 ;  /* 0x0000000000017941 */ /* 0x000fea0003800000 */
.L_x_184:
        /* <DEDUP_REMOVED lines=12> */
.L_x_187:
[----:B------:R-:W-:Y:S05]  /*130f0*/  BSYNC B1 ;  /* 0x0000000000017941 */ /* 0x000fea0003800000 */
.L_x_186:
        /* <DEDUP_REMOVED lines=12> */
.L_x_189:
[----:B------:R-:W-:Y:S05]  /*131c0*/  BSYNC B1 ;  /* 0x0000000000017941 */ /* 0x000fea0003800000 */
.L_x_188:
        /* <DEDUP_REMOVED lines=12> */
.L_x_191:
[----:B------:R-:W-:Y:S05]  /*13290*/  BSYNC B1 ;  /* 0x0000000000017941 */ /* 0x000fea0003800000 */
.L_x_190:
        /* <DEDUP_REMOVED lines=12> */
.L_x_193:
[----:B------:R-:W-:Y:S05]  /*13360*/  BSYNC B1 ;  /* 0x0000000000017941 */ /* 0x000fea0003800000 */
.L_x_192:
        /* <DEDUP_REMOVED lines=12> */
.L_x_195:
[----:B------:R-:W-:Y:S05]  /*13430*/  BSYNC B1 ;  /* 0x0000000000017941 */ /* 0x000fea0003800000 */
.L_x_194:
        /* <DEDUP_REMOVED lines=12> */
.L_x_197:
[----:B------:R-:W-:Y:S05]  /*13500*/  BSYNC B1 ;  /* 0x0000000000017941 */ /* 0x000fea0003800000 */
.L_x_196:
        /* <DEDUP_REMOVED lines=12> */
.L_x_199:
[----:B------:R-:W-:Y:S05]  /*135d0*/  BSYNC B1 ;  /* 0x0000000000017941 */ /* 0x000fea0003800000 */
.L_x_198:
        /* <DEDUP_REMOVED lines=12> */
.L_x_201:
[----:B------:R-:W-:Y:S05]  /*136a0*/  BSYNC B1 ;  /* 0x0000000000017941 */ /* 0x000fea0003800000 */
.L_x_200:
        /* <DEDUP_REMOVED lines=12> */
.L_x_203:
[----:B------:R-:W-:Y:S05]  /*13770*/  BSYNC B1 ;  /* 0x0000000000017941 */ /* 0x000fea0003800000 */
.L_x_202:
        /* <DEDUP_REMOVED lines=12> */
.L_x_205:
[----:B------:R-:W-:Y:S05]  /*13840*/  BSYNC B1 ;  /* 0x0000000000017941 */ /* 0x000fea0003800000 */
.L_x_204:
        /* <DEDUP_REMOVED lines=12> */
.L_x_207:
[----:B------:R-:W-:Y:S05]  /*13910*/  BSYNC B1 ;  /* 0x0000000000017941 */ /* 0x000fea0003800000 */
.L_x_206:
        /* <DEDUP_REMOVED lines=12> */
.L_x_209:
[----:B------:R-:W-:Y:S05]  /*139e0*/  BSYNC B1 ;  /* 0x0000000000017941 */ /* 0x000fea0003800000 */
.L_x_208:
        /* <DEDUP_REMOVED lines=12> */
.L_x_211:
[----:B------:R-:W-:Y:S05]  /*13ab0*/  BSYNC B1 ;  /* 0x0000000000017941 */ /* 0x000fea0003800000 */
.L_x_210:
        /* <DEDUP_REMOVED lines=12> */
.L_x_213:
[----:B------:R-:W-:Y:S05]  /*13b80*/  BSYNC B1 ;  /* 0x0000000000017941 */ /* 0x000fea0003800000 */
.L_x_212:
        /* <DEDUP_REMOVED lines=12> */
.L_x_215:
[----:B------:R-:W-:Y:S05]  /*13c50*/  BSYNC B1 ;  /* 0x0000000000017941 */ /* 0x000fea0003800000 */
.L_x_214:
        /* <DEDUP_REMOVED lines=12> */
.L_x_217:
[----:B------:R-:W-:Y:S05]  /*13d20*/  BSYNC B1 ;  /* 0x0000000000017941 */ /* 0x000fea0003800000 */
.L_x_216:
        /* <DEDUP_REMOVED lines=12> */
.L_x_219:
[----:B------:R-:W-:Y:S05]  /*13df0*/  BSYNC B1 ;  /* 0x0000000000017941 */ /* 0x000fea0003800000 */
.L_x_218:
        /* <DEDUP_REMOVED lines=12> */
.L_x_221:
[----:B------:R-:W-:Y:S05]  /*13ec0*/  BSYNC B1 ;  /* 0x0000000000017941 */ /* 0x000fea0003800000 */
.L_x_220:
        /* <DEDUP_REMOVED lines=12> */
.L_x_223:
[----:B------:R-:W-:Y:S05]  /*13f90*/  BSYNC B1 ;  /* 0x0000000000017941 */ /* 0x000fea0003800000 */
.L_x_222:
        /* <DEDUP_REMOVED lines=12> */
.L_x_225:
[----:B------:R-:W-:Y:S05]  /*14060*/  BSYNC B1 ;  /* 0x0000000000017941 */ /* 0x000fea0003800000 */
.L_x_224:
        /* <DEDUP_REMOVED lines=12> */
.L_x_227:
[----:B------:R-:W-:Y:S05]  /*14130*/  BSYNC B1 ;  /* 0x0000000000017941 */ /* 0x000fea0003800000 */
.L_x_226:
        /* <DEDUP_REMOVED lines=12> */
.L_x_229:
[----:B------:R-:W-:Y:S05]  /*14200*/  BSYNC B1 ;  /* 0x0000000000017941 */ /* 0x000fea0003800000 */
.L_x_228:
        /* <DEDUP_REMOVED lines=12> */
.L_x_231:
[----:B------:R-:W-:Y:S05]  /*142d0*/  BSYNC B1 ;  /* 0x0000000000017941 */ /* 0x000fea0003800000 */
.L_x_230:
        /* <DEDUP_REMOVED lines=12> */
.L_x_233:
[----:B------:R-:W-:Y:S05]  /*143a0*/  BSYNC B1 ;  /* 0x0000000000017941 */ /* 0x000fea0003800000 */
.L_x_232:
        /* <DEDUP_REMOVED lines=12> */
.L_x_235:
[----:B------:R-:W-:Y:S05]  /*14470*/  BSYNC B1 ;  /* 0x0000000000017941 */ /* 0x000fea0003800000 */
.L_x_234:
        /* <DEDUP_REMOVED lines=12> */
.L_x_237:
[----:B------:R-:W-:Y:S05]  /*14540*/  BSYNC B1 ;  /* 0x0000000000017941 */ /* 0x000fea0003800000 */
.L_x_236:
        /* <DEDUP_REMOVED lines=12> */
.L_x_239:
[----:B------:R-:W-:Y:S05]  /*14610*/  BSYNC B1 ;  /* 0x0000000000017941 */ /* 0x000fea0003800000 */
.L_x_238:
        /* <DEDUP_REMOVED lines=12> */
.L_x_241:
[----:B------:R-:W-:Y:S05]  /*146e0*/  BSYNC B1 ;  /* 0x0000000000017941 */ /* 0x000fea0003800000 */
.L_x_240:
        /* <DEDUP_REMOVED lines=12> */
.L_x_243:
[----:B------:R-:W-:Y:S05]  /*147b0*/  BSYNC B1 ;  /* 0x0000000000017941 */ /* 0x000fea0003800000 */
.L_x_242:
        /* <DEDUP_REMOVED lines=12> */
.L_x_245:
[----:B------:R-:W-:Y:S05]  /*14880*/  BSYNC B1 ;  /* 0x0000000000017941 */ /* 0x000fea0003800000 */
.L_x_244:
        /* <DEDUP_REMOVED lines=12> */
.L_x_247:
[----:B------:R-:W-:Y:S05]  /*14950*/  BSYNC B1 ;  /* 0x0000000000017941 */ /* 0x000fea0003800000 */
.L_x_246:
        /* <DEDUP_REMOVED lines=12> */
.L_x_249:
[----:B------:R-:W-:Y:S05]  /*14a20*/  BSYNC B1 ;  /* 0x0000000000017941 */ /* 0x000fea0003800000 */
.L_x_248:
        /* <DEDUP_REMOVED lines=12> */
.L_x_251:
[----:B------:R-:W-:Y:S05]  /*14af0*/  BSYNC B1 ;  /* 0x0000000000017941 */ /* 0x000fea0003800000 */
.L_x_250:
        /* <DEDUP_REMOVED lines=12> */
.L_x_253:
[----:B------:R-:W-:Y:S05]  /*14bc0*/  BSYNC B1 ;  /* 0x0000000000017941 */ /* 0x000fea0003800000 */
.L_x_252:
[----:B0-----:R-:W2:Y:S01]  /*14bd0*/  LDL.LU R7, [R1+0x200] ;  /* 0x0002000001077983 */ /* 0x001ea20000300800 */
[----:B-----5:R-:W-:Y:S01]  /*14be0*/  LOP3.LUT R6, R6, 0xff, RZ, 0xc0, !PT ;  /* 0x000000ff06067812 */ /* 0x020fe200078ec0ff */
[----:B------:R-:W-:Y:S01]  /*14bf0*/  BSSY B1, `(.L_x_254) ;  /* 0x000000b000017945 */ /* 0x000fe20003800000 */
[----:B------:R-:W-:Y:S02]  /*14c00*/  ISETP.LT.OR P2, PT, R0, 0xd2, !P1 ;  /* 0x000000d20000780c */ /* 0x000fe40004f41670 */
[----:B------:R-:W-:-:S05]  /*14c10*/  F2FP.F16.E4M3.UNPACK_B R6, R6 ;  /* 0x00000006ff06723e */ /* 0x000fca00020006ff */
[----:B------:R-:W-:-:S05]  /*14c20*/  HADD2.F32 R6, -RZ, R6.H0_H0 ;  /* 0x20000006ff067230 */ /* 0x000fca0000004100 */
[----:B------:R-:W-:-:S04]  /*14c30*/  FMUL R6, R6, UR23 ;  /* 0x0000001706067c20 */ /* 0x000fc80008400000 */
[----:B--2---:R-:W-:-:S05]  /*14c40*/  FFMA R6, R7, UR22, R6 ;  /* 0x0000001607067c23 */ /* 0x004fca0008000006 */
[----:B------:R-:W-:Y:S02]  /*14c50*/  F2FP.SATFINITE.E4M3.F32.PACK_AB_MERGE_C R7, RZ, R6, RZ ;  /* 0x00000006ff07723e */ /* 0x000fe400048070ff */
[----:B------:R-:W-:-:S03]  /*14c60*/  PRMT R6, RZ, 0x7610, R6 ;  /* 0x00007610ff067816 */ /* 0x000fc60000000006 */
[----:B------:R0:W-:Y:S01]  /*14c70*/  @!P3 STG.E.U8 desc[UR20][R24.64+0xd0], R7 ;  /* 0x0000d0071800b986 */ /* 0x0001e2000c101114 */
[----:B------:R-:W-:Y:S05]  /*14c80*/  @P2 BRA `(.L_x_255) ;  /* 0x0000000000042947 */ /* 0x000fea0003800000 */
[----:B------:R2:W5:Y:S02]  /*14c90*/  LDG.E.U8 R6, desc[UR20][R4.64+0xd1] ;  /* 0x0000d11404067981 */ /* 0x000564000c1e1100 */
.L_x_255:
[----:B------:R-:W-:Y:S05]  /*14ca0*/  BSYNC B1 ;  /* 0x0000000000017941 */ /* 0x000fea0003800000 */
.L_x_254:
[----:B0-----:R-:W3:Y:S01]  /*14cb0*/  LDL.LU R7, [R1+0x204] ;  /* 0x0002040001077983 */ /* 0x001ee20000300800 */
[----:B-----5:R-:W-:Y:S01]  /*14cc0*/  LOP3.LUT R6, R6, 0xff, RZ, 0xc0, !PT ;  /* 0x000000ff06067812 */ /* 0x020fe200078ec0ff */
[----:B------:R-:W-:Y:S01]  /*14cd0*/  BSSY B1, `(.L_x_256) ;  /* 0x000000b000017945 */ /* 0x000fe20003800000 */
[----:B------:R-:W-:Y:S02]  /*14ce0*/  ISETP.LT.OR P3, PT, R0, 0xd9, !P0 ;  /* 0x000000d90000780c */ /* 0x000fe40004761670 */
[----:B------:R-:W-:-:S05]  /*14cf0*/  F2FP.F16.E4M3.UNPACK_B R6, R6 ;  /* 0x00000006ff06723e */ /* 0x000fca00020006ff */
[----:B------:R-:W-:-:S05]  /*14d00*/  HADD2.F32 R6, -RZ, R6.H0_H0 ;  /* 0x20000006ff067230 */ /* 0x000fca0000004100 */
[----:B------:R-:W-:-:S04]  /*14d10*/  FMUL R6, R6, UR23 ;  /* 0x0000001706067c20 */ /* 0x000fc80008400000 */
[----:B---3--:R-:W-:-:S05]  /*14d20*/  FFMA R6, R7, UR22, R6 ;  /* 0x0000001607067c23 */ /* 0x008fca0008000006 */
[----:B------:R-:W-:Y:S02]  /*14d30*/  F2FP.SATFINITE.E4M3.F32.PACK_AB_MERGE_C R7, RZ, R6, RZ ;  /* 0x00000006ff07723e */ /* 0x000fe400048070ff */
[----:B------:R-:W-:-:S03]  /*14d40*/  PRMT R6, RZ, 0x7610, R6 ;  /* 0x00007610ff067816 */ /* 0x000fc60000000006 */
[----:B------:R0:W-:Y:S01]  /*14d50*/  @!P2 STG.E.U8 desc[UR20][R24.64+0xd1], R7 ;  /* 0x0000d1071800a986 */ /* 0x0001e2000c101114 */
[----:B------:R-:W-:Y:S05]  /*14d60*/  @P3 BRA `(.L_x_257) ;  /* 0x0000000000043947 */ /* 0x000fea0003800000 */
[----:B------:R3:W5:Y:S02]  /*14d70*/  LDG.E.U8 R6, desc[UR20][R30.64+0xd8] ;  /* 0x0000d8141e067981 */ /* 0x000764000c1e1100 */
.L_x_257:
[----:B------:R-:W-:Y:S05]  /*14d80*/  BSYNC B1 ;  /* 0x0000000000017941 */ /* 0x000fea0003800000 */
.L_x_256:
        /* <DEDUP_REMOVED lines=13> */
.L_x_259:
[----:B------:R-:W-:Y:S05]  /*14e60*/  BSYNC B1 ;  /* 0x0000000000017941 */ /* 0x000fea0003800000 */
.L_x_258:
        /* <DEDUP_REMOVED lines=13> */
.L_x_261:
[----:B------:R-:W-:Y:S05]  /*14f40*/  BSYNC B1 ;  /* 0x0000000000017941 */ /* 0x000fea0003800000 */
.L_x_260:
        /* <DEDUP_REMOVED lines=13> */
.L_x_263:
[----:B------:R-:W-:Y:S05]  /*15020*/  BSYNC B1 ;  /* 0x0000000000017941 */ /* 0x000fea0003800000 */
.L_x_262:
        /* <DEDUP_REMOVED lines=13> */
.L_x_265:
[----:B------:R-:W-:Y:S05]  /*15100*/  BSYNC B1 ;  /* 0x0000000000017941 */ /* 0x000fea0003800000 */
.L_x_264:
        /* <DEDUP_REMOVED lines=13> */
.L_x_267:
[----:B------:R-:W-:Y:S05]  /*151e0*/  BSYNC B1 ;  /* 0x0000000000017941 */ /* 0x000fea0003800000 */
.L_x_266:
        /* <DEDUP_REMOVED lines=13> */
.L_x_269:
[----:B------:R-:W-:Y:S05]  /*152c0*/  BSYNC B1 ;  /* 0x0000000000017941 */ /* 0x000fea0003800000 */
.L_x_268:
        /* <DEDUP_REMOVED lines=13> */
.L_x_271:
[----:B------:R-:W-:Y:S05]  /*153a0*/  BSYNC B1 ;  /* 0x0000000000017941 */ /* 0x000fea0003800000 */
.L_x_270:
        /* <DEDUP_REMOVED lines=13> */
.L_x_273:
[----:B------:R-:W-:Y:S05]  /*15480*/  BSYNC B1 ;  /* 0x0000000000017941 */ /* 0x000fea0003800000 */
.L_x_272:
        /* <DEDUP_REMOVED lines=13> */
.L_x_275:
[----:B------:R-:W-:Y:S05]  /*15560*/  BSYNC B1 ;  /* 0x0000000000017941 */ /* 0x000fea0003800000 */
.L_x_274:
        /* <DEDUP_REMOVED lines=13> */
.L_x_277:
[----:B------:R-:W-:Y:S05]  /*15640*/  BSYNC B1 ;  /* 0x0000000000017941 */ /* 0x000fea0003800000 */
.L_x_276:
        /* <DEDUP_REMOVED lines=13> */
.L_x_279:
[----:B------:R-:W-:Y:S05]  /*15720*/  BSYNC B1 ;  /* 0x0000000000017941 */ /* 0x000fea0003800000 */
.L_x_278:
        /* <DEDUP_REMOVED lines=13> */
.L_x_281:
[----:B------:R-:W-:Y:S05]  /*15800*/  BSYNC B1 ;  /* 0x0000000000017941 */ /* 0x000fea0003800000 */
.L_x_280:
        /* <DEDUP_REMOVED lines=13> */
.L_x_283:
[----:B------:R-:W-:Y:S05]  /*158e0*/  BSYNC B1 ;  /* 0x0000000000017941 */ /* 0x000fea0003800000 */
.L_x_282:
        /* <DEDUP_REMOVED lines=13> */
.L_x_285:
[----:B------:R-:W-:Y:S05]  /*159c0*/  BSYNC B1 ;  /* 0x0000000000017941 */ /* 0x000fea0003800000 */
.L_x_284:
        /* <DEDUP_REMOVED lines=13> */
.L_x_287:
[----:B------:R-:W-:Y:S05]  /*15aa0*/  BSYNC B1 ;  /* 0x0000000000017941 */ /* 0x000fea0003800000 */
.L_x_286:
        /* <DEDUP_REMOVED lines=13> */
.L_x_289:
[----:B------:R-:W-:Y:S05]  /*15b80*/  BSYNC B1 ;  /* 0x0000000000017941 */ /* 0x000fea0003800000 */
.L_x_288:
        /* <DEDUP_REMOVED lines=13> */
.L_x_291:
[----:B------:R-:W-:Y:S05]  /*15c60*/  BSYNC B1 ;  /* 0x0000000000017941 */ /* 0x000fea0003800000 */
.L_x_290:
        /* <DEDUP_REMOVED lines=13> */
.L_x_293:
[----:B------:R-:W-:Y:S05]  /*15d40*/  BSYNC B1 ;  /* 0x0000000000017941 */ /* 0x000fea0003800000 */
.L_x_292:
[----:B0-----:R-:W2:Y:S01]  /*15d50*/  LDL.LU R3, [R1+0x250] ;  /* 0x0002500001037983 */ /* 0x001ea20000300800 */
[----:B-----5:R-:W-:Y:S01]  /*15d60*/  LOP3.LUT R6, R6, 0xff, RZ, 0xc0, !PT ;  /* 0x000000ff06067812 */ /* 0x020fe200078ec0ff */
[----:B------:R-:W-:Y:S01]  /*15d70*/  BSSY B1, `(.L_x_294) ;  /* 0x000000b000017945 */ /* 0x000fe20003800000 */
[----:B------:R-:W-:Y:S02]  /*15d80*/  ISETP.LT.OR P1, PT, R0, 0xfa, !P1 ;  /* 0x000000fa0000780c */ /* 0x000fe40004f21670 */
[----:B------:R-:W-:Y:S02]  /*15d90*/  F2FP.F16.E4M3.UNPACK_B R6, R6 ;  /* 0x00000006ff06723e */ /* 0x000fe400020006ff */
[----:B------:R-:W-:-:S03]  /*15da0*/  PRMT R2, RZ, 0x7610, R2 ;  /* 0x00007610ff027816 */ /* 0x000fc60000000002 */
[----:B------:R-:W-:-:S05]  /*15db0*/  HADD2.F32 R6, -RZ, R6.H0_H0 ;  /* 0x20000006ff067230 */ /* 0x000fca0000004100 */
[----:B------:R-:W-:-:S04]  /*15dc0*/  FMUL R6, R6, UR23 ;  /* 0x0000001706067c20 */ /* 0x000fc80008400000 */
[----:B--2---:R-:W-:-:S05]  /*15dd0*/  FFMA R6, R3, UR22, R6 ;  /* 0x0000001603067c23 */ /* 0x004fca0008000006 */
[----:B------:R-:W-:-:S05]  /*15de0*/  F2FP.SATFINITE.E4M3.F32.PACK_AB_MERGE_C R3, RZ, R6, RZ ;  /* 0x00000006ff03723e */ /* 0x000fca00048070ff */
[----:B------:R0:W-:Y:S01]  /*15df0*/  @!P2 STG.E.U8 desc[UR20][R24.64+0xf8], R3 ;  /* 0x0000f8031800a986 */ /* 0x0001e2000c101114 */
[----:B------:R-:W-:Y:S05]  /*15e00*/  @P1 BRA `(.L_x_295) ;  /* 0x0000000000041947 */ /* 0x000fea0003800000 */
[----:B------:R2:W5:Y:S02]  /*15e10*/  LDG.E.U8 R2, desc[UR20][R4.64+0xf9] ;  /* 0x0000f91404027981 */ /* 0x000564000c1e1100 */
.L_x_295:
[----:B------:R-:W-:Y:S05]  /*15e20*/  BSYNC B1 ;  /* 0x0000000000017941 */ /* 0x000fea0003800000 */
.L_x_294:
[----:B------:R-:W2:Y:S01]  /*15e30*/  LDL.LU R7, [R1+0x254] ;  /* 0x0002540001077983 */ /* 0x000ea20000300800 */
[----:B-----5:R-:W-:Y:S01]  /*15e40*/  LOP3.LUT R2, R2, 0xff, RZ, 0xc0, !PT ;  /* 0x000000ff02027812 */ /* 0x020fe200078ec0ff */
[----:B------:R-:W-:Y:S01]  /*15e50*/  BSSY B1, `(.L_x_296) ;  /* 0x0000013000017945 */ /* 0x000fe20003800000 */
[----:B--234-:R-:W-:Y:S02]  /*15e60*/  IADD3 R5, P0, R33, 0x80, RZ ;  /* 0x0000008021057810 */ /* 0x01cfe40007f1e0ff */
[----:B------:R-:W-:-:S03]  /*15e70*/  F2FP.F16.E4M3.UNPACK_B R2, R2 ;  /* 0x00000002ff02723e */ /* 0x000fc600020006ff */
[----:B0-----:R-:W-:Y:S01]  /*15e80*/  IMAD.X R3, RZ, RZ, R35, P0 ;  /* 0x000000ffff037224 */ /* 0x001fe200000e0623 */
[----:B------:R-:W-:Y:S01]  /*15e90*/  ISETP.GE.AND P0, PT, R32, 0x81, PT ;  /* 0x000000812000780c */ /* 0x000fe20003f06270 */
[----:B------:R-:W-:Y:S02]  /*15ea0*/  HADD2.F32 R2, -RZ, R2.H0_H0 ;  /* 0x20000002ff027230 */ /* 0x000fe40000004100 */
[----:B------:R-:W-:Y:S01]  /*15eb0*/  IMAD R6, R3, UR6, RZ ;  /* 0x0000000603067c24 */ /* 0x000fe2000f8e02ff */
[----:B------:R-:W-:Y:S02]  /*15ec0*/  ISETP.LT.OR P3, PT, R0, 0x1, !P0 ;  /* 0x000000010000780c */ /* 0x000fe40004761670 */
[----:B------:R-:W-:Y:S01]  /*15ed0*/  FMUL R4, R2, UR23 ;  /* 0x0000001702047c20 */ /* 0x000fe20008400000 */
[----:B------:R-:W-:-:S04]  /*15ee0*/  IMAD.WIDE.U32 R2, R5, UR6, R36 ;  /* 0x0000000605027c25 */ /* 0x000fc8000f8e0024 */
[----:B------:R-:W-:Y:S01]  /*15ef0*/  IMAD R5, R5, UR7, R6 ;  /* 0x0000000705057c24 */ /* 0x000fe2000f8e0206 */
[----:B------:R-:W-:-:S04]  /*15f00*/  IADD3 R2, P2, R2, UR10, RZ ;  /* 0x0000000a02027c10 */ /* 0x000fc8000ff5e0ff */
[----:B------:R-:W-:Y:S01]  /*15f10*/  IADD3.X R3, R3, UR11, R5, P2, !PT ;  /* 0x0000000b03037c10 */ /* 0x000fe200097fe405 */
[----:B------:R-:W-:-:S05]  /*15f20*/  FFMA R4, R7, UR22, R4 ;  /* 0x0000001607047c23 */ /* 0x000fca0008000004 */
[----:B------:R-:W-:Y:S02]  /*15f30*/  F2FP.SATFINITE.E4M3.F32.PACK_AB_MERGE_C R7, RZ, R4, RZ ;  /* 0x00000004ff07723e */ /* 0x000fe400048070ff */
[----:B------:R-:W-:-:S03]  /*15f40*/  PRMT R4, RZ, 0x7610, R4 ;  /* 0x00007610ff047816 */ /* 0x000fc60000000004 */
[----:B------:R0:W-:Y:S01]  /*15f50*/  @!P1 STG.E.U8 desc[UR20][R24.64+0xf9], R7 ;  /* 0x0000f90718009986 */ /* 0x0001e2000c101114 */
[----:B------:R-:W-:Y:S05]  /*15f60*/  @P3 BRA `(.L_x_297) ;  /* 0x0000000000043947 */ /* 0x000fea0003800000 */
[----:B------:R2:W5:Y:S02]  /*15f70*/  LDG.E.U8 R4, desc[UR20][R2.64] ;  /* 0x0000001402047981 */ /* 0x000564000c1e1100 */
.L_x_297:
[----:B------:R-:W-:Y:S05]  /*15f80*/  BSYNC B1 ;  /* 0x0000000000017941 */ /* 0x000fea0003800000 */
.L_x_296:
[----:B------:R-:W3:Y:S01]  /*15f90*/  LDL.LU R5, [R1+0x258] ;  /* 0x0002580001057983 */ /* 0x000ee20000300800 */
        /* <DEDUP_REMOVED lines=12> */
.L_x_299:
[----:B------:R-:W-:Y:S05]  /*16060*/  BSYNC B1 ;  /* 0x0000000000017941 */ /* 0x000fea0003800000 */
.L_x_298:
[----:B---3--:R-:W3:Y:S01]  /*16070*/  LDL.LU R5, [R1+0x25c] ;  /* 0x00025c0001057983 */ /* 0x008ee20000300800 */
[----:B-----5:R-:W-:Y:S01]  /*16080*/  LOP3.LUT R4, R4, 0xff, RZ, 0xc0, !PT ;  /* 0x000000ff04047812 */ /* 0x020fe200078ec0ff */
[----:B------:R-:W-:Y:S01]  /*16090*/  BSSY B1, `(.L_x_300) ;  /* 0x0000013000017945 */ /* 0x000fe20003800000 */
[----:B------:R-:W-:Y:S02]  /*160a0*/  IADD3 R33, P1, R33, 0x88, RZ ;  /* 0x0000008821217810 */ /* 0x000fe40007f3e0ff */
[----:B------:R-:W-:Y:S02]  /*160b0*/  F2FP.F16.E4M3.UNPACK_B R4, R4 ;  /* 0x00000004ff04723e */ /* 0x000fe400020006ff */
[----:B------:R-:W-:Y:S01]  /*160c0*/  PRMT R6, RZ, 0x7610, R6 ;  /* 0x00007610ff067816 */ /* 0x000fe20000000006 */
[----:B------:R-:W-:Y:S01]  /*160d0*/  IMAD.X R34, RZ, RZ, R35, P1 ;  /* 0x000000ffff227224 */ /* 0x000fe200008e0623 */
[----:B------:R-:W-:Y:S01]  /*160e0*/  ISETP.GE.AND P1, PT, R32, 0x89, PT ;  /* 0x000000892000780c */ /* 0x000fe20003f26270 */
[----:B------:R-:W-:-:S02]  /*160f0*/  HADD2.F32 R4, -RZ, R4.H0_H0 ;  /* 0x20000004ff047230 */ /* 0x000fc40000004100 */
[----:B------:R-:W-:Y:S01]  /*16100*/  IMAD R34, R34, UR6, RZ ;  /* 0x0000000622227c24 */ /* 0x000fe2000f8e02ff */
[----:B------:R-:W-:Y:S01]  /*16110*/  ISETP.LT.OR P5, PT, R0, 0x1, !P1 ;  /* 0x000000010000780c */ /* 0x000fe20004fa1670 */
[----:B------:R-:W-:-:S04]  /*16120*/  IMAD.WIDE.U32 R36, R33, UR6, R36 ;  /* 0x0000000621247c25 */ /* 0x000fc8000f8e0024 */
[----:B------:R-:W-:Y:S01]  /*16130*/  FMUL R4, R4, UR23 ;  /* 0x0000001704047c20 */ /* 0x000fe20008400000 */
[----:B------:R-:W-:-:S03]  /*16140*/  IMAD R33, R33, UR7, R34 ;  /* 0x0000000721217c24 */ /* 0x000fc6000f8e0222 */
[----:B---3--:R-:W-:Y:S01]  /*16150*/  FFMA R5, R5, UR22, R4 ;  /* 0x0000001605057c23 */ /* 0x008fe20008000004 */
[----:B------:R-:W-:-:S04]  /*16160*/  IADD3 R4, P3, R36, UR10, RZ ;  /* 0x0000000a24047c10 */ /* 0x000fc8000ff7e0ff */
[----:B0-----:R-:W-:Y:S02]  /*16170*/  F2FP.SATFINITE.E4M3.F32.PACK_AB_MERGE_C R7, RZ, R5, RZ ;  /* 0x00000005ff07723e */ /* 0x001fe400048070ff */
[----:B------:R-:W-:-:S03]  /*16180*/  IADD3.X R5, R37, UR11, R33, P3, !PT ;  /* 0x0000000b25057c10 */ /* 0x000fc60009ffe421 */
[----:B------:R0:W-:Y:S01]  /*16190*/  @!P2 STG.E.U8 desc[UR20][R28.64+0x1], R7 ;  /* 0x000001071c00a986 */ /* 0x0001e2000c101114 */
[----:B------:R-:W-:Y:S05]  /*161a0*/  @P5 BRA `(.L_x_301) ;  /* 0x0000000000045947 */ /* 0x000fea0003800000 */
[----:B------:R3:W5:Y:S02]  /*161b0*/  LDG.E.U8 R6, desc[UR20][R4.64] ;  /* 0x0000001404067981 */ /* 0x000764000c1e1100 */
.L_x_301:
[----:B------:R-:W-:Y:S05]  /*161c0*/  BSYNC B1 ;  /* 0x0000000000017941 */ /* 0x000fea0003800000 */
.L_x_300:
        /* <DEDUP_REMOVED lines=13> */
.L_x_303:
[----:B------:R-:W-:Y:S05]  /*162a0*/  BSYNC B1 ;  /* 0x0000000000017941 */ /* 0x000fea0003800000 */
.L_x_302:
        /* <DEDUP_REMOVED lines=13> */
.L_x_305:
[----:B------:R-:W-:Y:S05]  /*16380*/  BSYNC B1 ;  /* 0x0000000000017941 */ /* 0x000fea0003800000 */
.L_x_304:
        /* <DEDUP_REMOVED lines=13> */
.L_x_307:
[----:B------:R-:W-:Y:S05]  /*16460*/  BSYNC B1 ;  /* 0x0000000000017941 */ /* 0x000fea0003800000 */
.L_x_306:
        /* <DEDUP_REMOVED lines=13> */
.L_x_309:
[----:B------:R-:W-:Y:S05]  /*16540*/  BSYNC B1 ;  /* 0x0000000000017941 */ /* 0x000fea0003800000 */
.L_x_308:
        /* <DEDUP_REMOVED lines=13> */
.L_x_311:
[----:B------:R-:W-:Y:S05]  /*16620*/  BSYNC B1 ;  /* 0x0000000000017941 */ /* 0x000fea0003800000 */
.L_x_310:
        /* <DEDUP_REMOVED lines=13> */
.L_x_313:
[----:B------:R-:W-:Y:S05]  /*16700*/  BSYNC B1 ;  /* 0x0000000000017941 */ /* 0x000fea0003800000 */
.L_x_312:
        /* <DEDUP_REMOVED lines=13> */
.L_x_315:
[----:B------:R-:W-:Y:S05]  /*167e0*/  BSYNC B1 ;  /* 0x0000000000017941 */ /* 0x000fea0003800000 */
.L_x_314:
        /* <DEDUP_REMOVED lines=13> */
.L_x_317:
[----:B------:R-:W-:Y:S05]  /*168c0*/  BSYNC B1 ;  /* 0x0000000000017941 */ /* 0x000fea0003800000 */
.L_x_316:
        /* <DEDUP_REMOVED lines=13> */
.L_x_319:
[----:B------:R-:W-:Y:S05]  /*169a0*/  BSYNC B1 ;  /* 0x0000000000017941 */ /* 0x000fea0003800000 */
.L_x_318:
        /* <DEDUP_REMOVED lines=13> */
.L_x_321:
[----:B------:R-:W-:Y:S05]  /*16a80*/  BSYNC B1 ;  /* 0x0000000000017941 */ /* 0x000fea0003800000 */
.L_x_320:
        /* <DEDUP_REMOVED lines=13> */
.L_x_323:
[----:B------:R-:W-:Y:S05]  /*16b60*/  BSYNC B1 ;  /* 0x0000000000017941 */ /* 0x000fea0003800000 */
.L_x_322:
        /* <DEDUP_REMOVED lines=13> */
.L_x_325:
[----:B------:R-:W-:Y:S05]  /*16c40*/  BSYNC B1 ;  /* 0x0000000000017941 */ /* 0x000fea0003800000 */
.L_x_324:
        /* <DEDUP_REMOVED lines=13> */
.L_x_327:
[----:B------:R-:W-:Y:S05]  /*16d20*/  BSYNC B1 ;  /* 0x0000000000017941 */ /* 0x000fea0003800000 */
.L_x_326:
        /* <DEDUP_REMOVED lines=13> */
.L_x_329:
[----:B------:R-:W-:Y:S05]  /*16e00*/  BSYNC B1 ;  /* 0x0000000000017941 */ /* 0x000fea0003800000 */
.L_x_328:
        /* <DEDUP_REMOVED lines=13> */
.L_x_331:
[----:B------:R-:W-:Y:S05]  /*16ee0*/  BSYNC B1 ;  /* 0x0000000000017941 */ /* 0x000fea0003800000 */
.L_x_330:
        /* <DEDUP_REMOVED lines=13> */
.L_x_333:
[----:B------:R-:W-:Y:S05]  /*16fc0*/  BSYNC B1 ;  /* 0x0000000000017941 */ /* 0x000fea0003800000 */
.L_x_332:
        /* <DEDUP_REMOVED lines=13> */
.L_x_335:
[----:B------:R-:W-:Y:S05]  /*170a0*/  BSYNC B1 ;  /* 0x0000000000017941 */ /* 0x000fea0003800000 */
.L_x_334:
        /* <DEDUP_REMOVED lines=13> */
.L_x_337:
[----:B------:R-:W-:Y:S05]  /*17180*/  BSYNC B1 ;  /* 0x0000000000017941 */ /* 0x000fea0003800000 */
.L_x_336:
        /* <DEDUP_REMOVED lines=13> */
.L_x_339:
[----:B------:R-:W-:Y:S05]  /*17260*/  BSYNC B1 ;  /* 0x0000000000017941 */ /* 0x000fea0003800000 */
.L_x_338:
        /* <DEDUP_REMOVED lines=13> */
.L_x_341:
[----:B------:R-:W-:Y:S05]  /*17340*/  BSYNC B1 ;  /* 0x0000000000017941 */ /* 0x000fea0003800000 */
.L_x_340:
        /* <DEDUP_REMOVED lines=13> */
.L_x_343:
[----:B------:R-:W-:Y:S05]  /*17420*/  BSYNC B1 ;  /* 0x0000000000017941 */ /* 0x000fea0003800000 */
.L_x_342:
        /* <DEDUP_REMOVED lines=13> */
.L_x_345:
[----:B------:R-:W-:Y:S05]  /*17500*/  BSYNC B1 ;  /* 0x0000000000017941 */ /* 0x000fea0003800000 */
.L_x_344:
        /* <DEDUP_REMOVED lines=13> */
.L_x_347:
[----:B------:R-:W-:Y:S05]  /*175e0*/  BSYNC B1 ;  /* 0x0000000000017941 */ /* 0x000fea0003800000 */
.L_x_346:
        /* <DEDUP_REMOVED lines=13> */
.L_x_349:
[----:B------:R-:W-:Y:S05]  /*176c0*/  BSYNC B1 ;  /* 0x0000000000017941 */ /* 0x000fea0003800000 */
.L_x_348:
        /* <DEDUP_REMOVED lines=13> */
.L_x_351:
[----:B------:R-:W-:Y:S05]  /*177a0*/  BSYNC B1 ;  /* 0x0000000000017941 */ /* 0x000fea0003800000 */
.L_x_350:
        /* <DEDUP_REMOVED lines=13> */
.L_x_353:
[----:B------:R-:W-:Y:S05]  /*17880*/  BSYNC B1 ;  /* 0x0000000000017941 */ /* 0x000fea0003800000 */
.L_x_352:
        /* <DEDUP_REMOVED lines=13> */
.L_x_355:
[----:B------:R-:W-:Y:S05]  /*17960*/  BSYNC B1 ;  /* 0x0000000000017941 */ /* 0x000fea0003800000 */
.L_x_354:
        /* <DEDUP_REMOVED lines=13> */
.L_x_357:
[----:B------:R-:W-:Y:S05]  /*17a40*/  BSYNC B1 ;  /* 0x0000000000017941 */ /* 0x000fea0003800000 */
.L_x_356:
        /* <DEDUP_REMOVED lines=13> */
.L_x_359:
[----:B------:R-:W-:Y:S05]  /*17b20*/  BSYNC B1 ;  /* 0x0000000000017941 */ /* 0x000fea0003800000 */
.L_x_358:
        /* <DEDUP_REMOVED lines=13> */
.L_x_361:
[----:B------:R-:W-:Y:S05]  /*17c00*/  BSYNC B1 ;  /* 0x0000000000017941 */ /* 0x000fea0003800000 */
.L_x_360:
        /* <DEDUP_REMOVED lines=13> */
.L_x_363:
[----:B------:R-:W-:Y:S05]  /*17ce0*/  BSYNC B1 ;  /* 0x0000000000017941 */ /* 0x000fea0003800000 */
.L_x_362:
        /* <DEDUP_REMOVED lines=13> */
.L_x_365:
[----:B------:R-:W-:Y:S05]  /*17dc0*/  BSYNC B1 ;  /* 0x0000000000017941 */ /* 0x000fea0003800000 */
.L_x_364:
        /* <DEDUP_REMOVED lines=13> */
.L_x_367:
[----:B------:R-:W-:Y:S05]  /*17ea0*/  BSYNC B1 ;  /* 0x0000000000017941 */ /* 0x000fea0003800000 */
.L_x_366:
        /* <DEDUP_REMOVED lines=13> */
.L_x_369:
[----:B------:R-:W-:Y:S05]  /*17f80*/  BSYNC B1 ;  /* 0x0000000000017941 */ /* 0x000fea0003800000 */
.L_x_368:
        /* <DEDUP_REMOVED lines=13> */
.L_x_371:
[----:B------:R-:W-:Y:S05]  /*18060*/  BSYNC B1 ;  /* 0x0000000000017941 */ /* 0x000fea0003800000 */
.L_x_370:
        /* <DEDUP_REMOVED lines=13> */
.L_x_373:
[----:B------:R-:W-:Y:S05]  /*18140*/  BSYNC B1 ;  /* 0x0000000000017941 */ /* 0x000fea0003800000 */
.L_x_372:
        /* <DEDUP_REMOVED lines=13> */
.L_x_375:
[----:B------:R-:W-:Y:S05]  /*18220*/  BSYNC B1 ;  /* 0x0000000000017941 */ /* 0x000fea0003800000 */
.L_x_374:
        /* <DEDUP_REMOVED lines=13> */
.L_x_377:
[----:B------:R-:W-:Y:S05]  /*18300*/  BSYNC B1 ;  /* 0x0000000000017941 */ /* 0x000fea0003800000 */
.L_x_376:
        /* <DEDUP_REMOVED lines=13> */
.L_x_379:
[----:B------:R-:W-:Y:S05]  /*183e0*/  BSYNC B1 ;  /* 0x0000000000017941 */ /* 0x000fea0003800000 */
.L_x_378:
        /* <DEDUP_REMOVED lines=13> */
.L_x_381:
[----:B------:R-:W-:Y:S05]  /*184c0*/  BSYNC B1 ;  /* 0x0000000000017941 */ /* 0x000fea0003800000 */
.L_x_380:
        /* <DEDUP_REMOVED lines=13> */
.L_x_383:
[----:B------:R-:W-:Y:S05]  /*185a0*/  BSYNC B1 ;  /* 0x0000000000017941 */ /* 0x000fea0003800000 */
.L_x_382:
        /* <DEDUP_REMOVED lines=13> */
.L_x_385:
[----:B------:R-:W-:Y:S05]  /*18680*/  BSYNC B1 ;  /* 0x0000000000017941 */ /* 0x000fea0003800000 */
.L_x_384:
        /* <DEDUP_REMOVED lines=13> */
.L_x_387:
[----:B------:R-:W-:Y:S05]  /*18760*/  BSYNC B1 ;  /* 0x0000000000017941 */ /* 0x000fea0003800000 */
.L_x_386:
        /* <DEDUP_REMOVED lines=13> */
.L_x_389:
[----:B------:R-:W-:Y:S05]  /*18840*/  BSYNC B1 ;  /* 0x0000000000017941 */ /* 0x000fea0003800000 */
.L_x_388:
        /* <DEDUP_REMOVED lines=13> */
.L_x_391:
[----:B------:R-:W-:Y:S05]  /*18920*/  BSYNC B1 ;  /* 0x0000000000017941 */ /* 0x000fea0003800000 */
.L_x_390:
        /* <DEDUP_REMOVED lines=13> */
.L_x_393:
[----:B------:R-:W-:Y:S05]  /*18a00*/  BSYNC B1 ;  /* 0x0000000000017941 */ /* 0x000fea0003800000 */
.L_x_392:
        /* <DEDUP_REMOVED lines=13> */
.L_x_395:
[----:B------:R-:W-:Y:S05]  /*18ae0*/  BSYNC B1 ;  /* 0x0000000000017941 */ /* 0x000fea0003800000 */
.L_x_394:
        /* <DEDUP_REMOVED lines=13> */
.L_x_397:
[----:B------:R-:W-:Y:S05]  /*18bc0*/  BSYNC B1 ;  /* 0x0000000000017941 */ /* 0x000fea0003800000 */
.L_x_396:
        /* <DEDUP_REMOVED lines=13> */
.L_x_399:
[----:B------:R-:W-:Y:S05]  /*18ca0*/  BSYNC B1 ;  /* 0x0000000000017941 */ /* 0x000fea0003800000 */
.L_x_398:
        /* <DEDUP_REMOVED lines=13> */
.L_x_401:
[----:B------:R-:W-:Y:S05]  /*18d80*/  BSYNC B1 ;  /* 0x0000000000017941 */ /* 0x000fea0003800000 */
.L_x_400:
        /* <DEDUP_REMOVED lines=13> */
.L_x_403:
[----:B------:R-:W-:Y:S05]  /*18e60*/  BSYNC B1 ;  /* 0x0000000000017941 */ /* 0x000fea0003800000 */
.L_x_402:
        /* <DEDUP_REMOVED lines=13> */
.L_x_405:
[----:B------:R-:W-:Y:S05]  /*18f40*/  BSYNC B1 ;  /* 0x0000000000017941 */ /* 0x000fea0003800000 */
.L_x_404:
        /* <DEDUP_REMOVED lines=13> */
.L_x_407:
[----:B------:R-:W-:Y:S05]  /*19020*/  BSYNC B1 ;  /* 0x0000000000017941 */ /* 0x000fea0003800000 */
.L_x_406:
        /* <DEDUP_REMOVED lines=13> */
.L_x_409:
[----:B------:R-:W-:Y:S05]  /*19100*/  BSYNC B1 ;  /* 0x0000000000017941 */ /* 0x000fea0003800000 */
.L_x_408:
        /* <DEDUP_REMOVED lines=13> */
.L_x_411:
[----:B------:R-:W-:Y:S05]  /*191e0*/  BSYNC B1 ;  /* 0x0000000000017941 */ /* 0x000fea0003800000 */
.L_x_410:
        /* <DEDUP_REMOVED lines=13> */
.L_x_413:
[----:B------:R-:W-:Y:S05]  /*192c0*/  BSYNC B1 ;  /* 0x0000000000017941 */ /* 0x000fea0003800000 */
.L_x_412:
        /* <DEDUP_REMOVED lines=13> */
.L_x_415:
[----:B------:R-:W-:Y:S05]  /*193a0*/  BSYNC B1 ;  /* 0x0000000000017941 */ /* 0x000fea0003800000 */
.L_x_414:
        /* <DEDUP_REMOVED lines=13> */
.L_x_417:
[----:B------:R-:W-:Y:S05]  /*19480*/  BSYNC B1 ;  /* 0x0000000000017941 */ /* 0x000fea0003800000 */
.L_x_416:
        /* <DEDUP_REMOVED lines=13> */
.L_x_419:
[----:B------:R-:W-:Y:S05]  /*19560*/  BSYNC B1 ;  /* 0x0000000000017941 */ /* 0x000fea0003800000 */
.L_x_418:
        /* <DEDUP_REMOVED lines=13> */
.L_x_421:
[----:B------:R-:W-:Y:S05]  /*19640*/  BSYNC B1 ;  /* 0x0000000000017941 */ /* 0x000fea0003800000 */
.L_x_420:
        /* <DEDUP_REMOVED lines=13> */
.L_x_423:
[----:B------:R-:W-:Y:S05]  /*19720*/  BSYNC B1 ;  /* 0x0000000000017941 */ /* 0x000fea0003800000 */
.L_x_422:
        /* <DEDUP_REMOVED lines=13> */
.L_x_425:
[----:B------:R-:W-:Y:S05]  /*19800*/  BSYNC B1 ;  /* 0x0000000000017941 */ /* 0x000fea0003800000 */
.L_x_424:
        /* <DEDUP_REMOVED lines=13> */
.L_x_427:
[----:B------:R-:W-:Y:S05]  /*198e0*/  BSYNC B1 ;  /* 0x0000000000017941 */ /* 0x000fea0003800000 */
.L_x_426:
        /* <DEDUP_REMOVED lines=13> */
.L_x_429:
[----:B------:R-:W-:Y:S05]  /*199c0*/  BSYNC B1 ;  /* 0x0000000000017941 */ /* 0x000fea0003800000 */
.L_x_428:
        /* <DEDUP_REMOVED lines=13> */
.L_x_431:
[----:B------:R-:W-:Y:S05]  /*19aa0*/  BSYNC B1 ;  /* 0x0000000000017941 */ /* 0x000fea0003800000 */
.L_x_430:
        /* <DEDUP_REMOVED lines=13> */
.L_x_433:
[----:B------:R-:W-:Y:S05]  /*19b80*/  BSYNC B1 ;  /* 0x0000000000017941 */ /* 0x000fea0003800000 */
.L_x_432:
        /* <DEDUP_REMOVED lines=13> */
.L_x_435:
[----:B------:R-:W-:Y:S05]  /*19c60*/  BSYNC B1 ;  /* 0x0000000000017941 */ /* 0x000fea0003800000 */
.L_x_434:
        /* <DEDUP_REMOVED lines=13> */
.L_x_437:
[----:B------:R-:W-:Y:S05]  /*19d40*/  BSYNC B1 ;  /* 0x0000000000017941 */ /* 0x000fea0003800000 */
.L_x_436:
        /* <DEDUP_REMOVED lines=13> */
.L_x_439:
[----:B------:R-:W-:Y:S05]  /*19e20*/  BSYNC B1 ;  /* 0x0000000000017941 */ /* 0x000fea0003800000 */
.L_x_438:
        /* <DEDUP_REMOVED lines=13> */
.L_x_441:
[----:B------:R-:W-:Y:S05]  /*19f00*/  BSYNC B1 ;  /* 0x0000000000017941 */ /* 0x000fea0003800000 */
.L_x_440:
        /* <DEDUP_REMOVED lines=13> */
.L_x_443:
[----:B------:R-:W-:Y:S05]  /*19fe0*/  BSYNC B1 ;  /* 0x0000000000017941 */ /* 0x000fea0003800000 */
.L_x_442:
        /* <DEDUP_REMOVED lines=13> */
.L_x_445:
[----:B------:R-:W-:Y:S05]  /*1a0c0*/  BSYNC B1 ;  /* 0x0000000000017941 */ /* 0x000fea0003800000 */
.L_x_444:
        /* <DEDUP_REMOVED lines=13> */
.L_x_447:
[----:B------:R-:W-:Y:S05]  /*1a1a0*/  BSYNC B1 ;  /* 0x0000000000017941 */ /* 0x000fea0003800000 */
.L_x_446:
        /* <DEDUP_REMOVED lines=13> */
.L_x_449:
[----:B------:R-:W-:Y:S05]  /*1a280*/  BSYNC B1 ;  /* 0x0000000000017941 */ /* 0x000fea0003800000 */
.L_x_448:
        /* <DEDUP_REMOVED lines=13> */
.L_x_451:
[----:B------:R-:W-:Y:S05]  /*1a360*/  BSYNC B1 ;  /* 0x0000000000017941 */ /* 0x000fea0003800000 */
.L_x_450:
        /* <DEDUP_REMOVED lines=13> */
.L_x_453:
[----:B------:R-:W-:Y:S05]  /*1a440*/  BSYNC B1 ;  /* 0x0000000000017941 */ /* 0x000fea0003800000 */
.L_x_452:
        /* <DEDUP_REMOVED lines=13> */
.L_x_455:
[----:B------:R-:W-:Y:S05]  /*1a520*/  BSYNC B1 ;  /* 0x0000000000017941 */ /* 0x000fea0003800000 */
.L_x_454:
        /* <DEDUP_REMOVED lines=13> */
.L_x_457:
[----:B------:R-:W-:Y:S05]  /*1a600*/  BSYNC B1 ;  /* 0x0000000000017941 */ /* 0x000fea0003800000 */
.L_x_456:
        /* <DEDUP_REMOVED lines=13> */
.L_x_459:
[----:B------:R-:W-:Y:S05]  /*1a6e0*/  BSYNC B1 ;  /* 0x0000000000017941 */ /* 0x000fea0003800000 */
.L_x_458:
        /* <DEDUP_REMOVED lines=13> */
.L_x_461:
[----:B------:R-:W-:Y:S05]  /*1a7c0*/  BSYNC B1 ;  /* 0x0000000000017941 */ /* 0x000fea0003800000 */
.L_x_460:
        /* <DEDUP_REMOVED lines=13> */
.L_x_463:
[----:B------:R-:W-:Y:S05]  /*1a8a0*/  BSYNC B1 ;  /* 0x0000000000017941 */ /* 0x000fea0003800000 */
.L_x_462:
        /* <DEDUP_REMOVED lines=13> */
.L_x_465:
[----:B------:R-:W-:Y:S05]  /*1a980*/  BSYNC B1 ;  /* 0x0000000000017941 */ /* 0x000fea0003800000 */
.L_x_464:
        /* <DEDUP_REMOVED lines=13> */
.L_x_467:
[----:B------:R-:W-:Y:S05]  /*1aa60*/  BSYNC B1 ;  /* 0x0000000000017941 */ /* 0x000fea0003800000 */
.L_x_466:
        /* <DEDUP_REMOVED lines=13> */
.L_x_469:
[----:B------:R-:W-:Y:S05]  /*1ab40*/  BSYNC B1 ;  /* 0x0000000000017941 */ /* 0x000fea0003800000 */
.L_x_468:
        /* <DEDUP_REMOVED lines=13> */
.L_x_471:
[----:B------:R-:W-:Y:S05]  /*1ac20*/  BSYNC B1 ;  /* 0x0000000000017941 */ /* 0x000fea0003800000 */
.L_x_470:
        /* <DEDUP_REMOVED lines=13> */
.L_x_473:
[----:B------:R-:W-:Y:S05]  /*1ad00*/  BSYNC B1 ;  /* 0x0000000000017941 */ /* 0x000fea0003800000 */
.L_x_472:
        /* <DEDUP_REMOVED lines=13> */
.L_x_475:
[----:B------:R-:W-:Y:S05]  /*1ade0*/  BSYNC B1 ;  /* 0x0000000000017941 */ /* 0x000fea0003800000 */
.L_x_474:
        /* <DEDUP_REMOVED lines=13> */
.L_x_477:
[----:B------:R-:W-:Y:S05]  /*1aec0*/  BSYNC B1 ;  /* 0x0000000000017941 */ /* 0x000fea0003800000 */
.L_x_476:
        /* <DEDUP_REMOVED lines=13> */
.L_x_479:
[----:B------:R-:W-:Y:S05]  /*1afa0*/  BSYNC B1 ;  /* 0x0000000000017941 */ /* 0x000fea0003800000 */
.L_x_478:
        /* <DEDUP_REMOVED lines=13> */
.L_x_481:
[----:B------:R-:W-:Y:S05]  /*1b080*/  BSYNC B1 ;  /* 0x0000000000017941 */ /* 0x000fea0003800000 */
.L_x_480:
        /* <DEDUP_REMOVED lines=13> */
.L_x_483:
[----:B------:R-:W-:Y:S05]  /*1b160*/  BSYNC B1 ;  /* 0x0000000000017941 */ /* 0x000fea0003800000 */
.L_x_482:
        /* <DEDUP_REMOVED lines=13> */
.L_x_485:
[----:B------:R-:W-:Y:S05]  /*1b240*/  BSYNC B1 ;  /* 0x0000000000017941 */ /* 0x000fea0003800000 */
.L_x_484:
        /* <DEDUP_REMOVED lines=13> */
.L_x_487:
[----:B------:R-:W-:Y:S05]  /*1b320*/  BSYNC B1 ;  /* 0x0000000000017941 */ /* 0x000fea0003800000 */
.L_x_486:
        /* <DEDUP_REMOVED lines=13> */
.L_x_489:
[----:B------:R-:W-:Y:S05]  /*1b400*/  BSYNC B1 ;  /* 0x0000000000017941 */ /* 0x000fea0003800000 */
.L_x_488:
        /* <DEDUP_REMOVED lines=13> */
.L_x_491:
[----:B------:R-:W-:Y:S05]  /*1b4e0*/  BSYNC B1 ;  /* 0x0000000000017941 */ /* 0x000fea0003800000 */
.L_x_490:
        /* <DEDUP_REMOVED lines=13> */
.L_x_493:
[----:B------:R-:W-:Y:S05]  /*1b5c0*/  BSYNC B1 ;  /* 0x0000000000017941 */ /* 0x000fea0003800000 */
.L_x_492:
        /* <DEDUP_REMOVED lines=13> */
.L_x_495:
[----:B------:R-:W-:Y:S05]  /*1b6a0*/  BSYNC B1 ;  /* 0x0000000000017941 */ /* 0x000fea0003800000 */
.L_x_494:
        /* <DEDUP_REMOVED lines=13> */
.L_x_497:
[----:B------:R-:W-:Y:S05]  /*1b780*/  BSYNC B1 ;  /* 0x0000000000017941 */ /* 0x000fea0003800000 */
.L_x_496:
        /* <DEDUP_REMOVED lines=13> */
.L_x_499:
[----:B------:R-:W-:Y:S05]  /*1b860*/  BSYNC B1 ;  /* 0x0000000000017941 */ /* 0x000fea0003800000 */
.L_x_498:
        /* <DEDUP_REMOVED lines=13> */
.L_x_501:
[----:B------:R-:W-:Y:S05]  /*1b940*/  BSYNC B1 ;  /* 0x0000000000017941 */ /* 0x000fea0003800000 */
.L_x_500:
        /* <DEDUP_REMOVED lines=13> */
.L_x_503:
[----:B------:R-:W-:Y:S05]  /*1ba20*/  BSYNC B1 ;  /* 0x0000000000017941 */ /* 0x000fea0003800000 */
.L_x_502:
        /* <DEDUP_REMOVED lines=13> */
.L_x_505:
[----:B------:R-:W-:Y:S05]  /*1bb00*/  BSYNC B1 ;  /* 0x0000000000017941 */ /* 0x000fea0003800000 */
.L_x_504:
        /* <DEDUP_REMOVED lines=13> */
.L_x_507:
[----:B------:R-:W-:Y:S05]  /*1bbe0*/  BSYNC B1 ;  /* 0x0000000000017941 */ /* 0x000fea0003800000 */
.L_x_506:
        /* <DEDUP_REMOVED lines=13> */
.L_x_509:
[----:B------:R-:W-:Y:S05]  /*1bcc0*/  BSYNC B1 ;  /* 0x0000000000017941 */ /* 0x000fea0003800000 */
.L_x_508:
        /* <DEDUP_REMOVED lines=13> */
.L_x_511:
[----:B------:R-:W-:Y:S05]  /*1bda0*/  BSYNC B1 ;  /* 0x0000000000017941 */ /* 0x000fea0003800000 */
.L_x_510:
        /* <DEDUP_REMOVED lines=13> */
.L_x_513:
[----:B------:R-:W-:Y:S05]  /*1be80*/  BSYNC B1 ;  /* 0x0000000000017941 */ /* 0x000fea0003800000 */
.L_x_512:
        /* <DEDUP_REMOVED lines=13> */
.L_x_515:
[----:B------:R-:W-:Y:S05]  /*1bf60*/  BSYNC B1 ;  /* 0x0000000000017941 */ /* 0x000fea0003800000 */
.L_x_514:
        /* <DEDUP_REMOVED lines=13> */
.L_x_517:
[----:B------:R-:W-:Y:S05]  /*1c040*/  BSYNC B1 ;  /* 0x0000000000017941 */ /* 0x000fea0003800000 */
.L_x_516:
        /* <DEDUP_REMOVED lines=13> */
.L_x_519:
[----:B------:R-:W-:Y:S05]  /*1c120*/  BSYNC B1 ;  /* 0x0000000000017941 */ /* 0x000fea0003800000 */
.L_x_518:
        /* <DEDUP_REMOVED lines=13> */
.L_x_521:
[----:B------:R-:W-:Y:S05]  /*1c200*/  BSYNC B1 ;  /* 0x0000000000017941 */ /* 0x000fea0003800000 */
.L_x_520:
        /* <DEDUP_REMOVED lines=13> */
.L_x_523:
[----:B------:R-:W-:Y:S05]  /*1c2e0*/  BSYNC B1 ;  /* 0x0000000000017941 */ /* 0x000fea0003800000 */
.L_x_522:
        /* <DEDUP_REMOVED lines=13> */
.L_x_525:
[----:B------:R-:W-:Y:S05]  /*1c3c0*/  BSYNC B1 ;  /* 0x0000000000017941 */ /* 0x000fea0003800000 */
.L_x_524:
        /* <DEDUP_REMOVED lines=13> */
.L_x_527:
[----:B------:R-:W-:Y:S05]  /*1c4a0*/  BSYNC B1 ;  /* 0x0000000000017941 */ /* 0x000fea0003800000 */
.L_x_526:
        /* <DEDUP_REMOVED lines=13> */
.L_x_529:
[----:B------:R-:W-:Y:S05]  /*1c580*/  BSYNC B1 ;  /* 0x0000000000017941 */ /* 0x000fea0003800000 */
.L_x_528:
        /* <DEDUP_REMOVED lines=13> */
.L_x_531:
[----:B------:R-:W-:Y:S05]  /*1c660*/  BSYNC B1 ;  /* 0x0000000000017941 */ /* 0x000fea0003800000 */
.L_x_530:
        /* <DEDUP_REMOVED lines=13> */
.L_x_533:
[----:B------:R-:W-:Y:S05]  /*1c740*/  BSYNC B1 ;  /* 0x0000000000017941 */ /* 0x000fea0003800000 */
.L_x_532:
        /* <DEDUP_REMOVED lines=13> */
.L_x_535:
[----:B------:R-:W-:Y:S05]  /*1c820*/  BSYNC B1 ;  /* 0x0000000000017941 */ /* 0x000fea0003800000 */
.L_x_534:
        /* <DEDUP_REMOVED lines=13> */
.L_x_537:
[----:B------:R-:W-:Y:S05]  /*1c900*/  BSYNC B1 ;  /* 0x0000000000017941 */ /* 0x000fea0003800000 */
.L_x_536:
        /* <DEDUP_REMOVED lines=13> */
.L_x_539:
[----:B------:R-:W-:Y:S05]  /*1c9e0*/  BSYNC B1 ;  /* 0x0000000000017941 */ /* 0x000fea0003800000 */
.L_x_538:
        /* <DEDUP_REMOVED lines=13> */
.L_x_541:
[----:B------:R-:W-:Y:S05]  /*1cac0*/  BSYNC B1 ;  /* 0x0000000000017941 */ /* 0x000fea0003800000 */
.L_x_540:
        /* <DEDUP_REMOVED lines=13> */
.L_x_543:
[----:B------:R-:W-:Y:S05]  /*1cba0*/  BSYNC B1 ;  /* 0x0000000000017941 */ /* 0x000fea0003800000 */
.L_x_542:
        /* <DEDUP_REMOVED lines=13> */
.L_x_545:
[----:B------:R-:W-:Y:S05]  /*1cc80*/  BSYNC B1 ;  /* 0x0000000000017941 */ /* 0x000fea0003800000 */
.L_x_544:
        /* <DEDUP_REMOVED lines=13> */
.L_x_547:
[----:B------:R-:W-:Y:S05]  /*1cd60*/  BSYNC B1 ;  /* 0x0000000000017941 */ /* 0x000fea0003800000 */
.L_x_546:
[----:B--234-:R-:W2:Y:S01]  /*1cd70*/  LDL.LU R3, [R1+0x44c] ;  /* 0x00044c0001037983 */ /* 0x01cea20000300800 */
        /* <DEDUP_REMOVED lines=12> */
.L_x_549:
[----:B------:R-:W-:Y:S05]  /*1ce40*/  BSYNC B1 ;  /* 0x0000000000017941 */ /* 0x000fea0003800000 */
.L_x_548:
[----:B--2---:R-:W2:Y:S01]  /*1ce50*/  LDL.LU R3, [R1+0x450] ;  /* 0x0004500001037983 */ /* 0x004ea20000300800 */
        /* <DEDUP_REMOVED lines=12> */
.L_x_551:
[----:B------:R-:W-:Y:S05]  /*1cf20*/  BSYNC B1 ;  /* 0x0000000000017941 */ /* 0x000fea0003800000 */
.L_x_550:
[----:B------:R-:W-:Y:S05]  /*1cf30*/  @P1 BRA `(.L_x_552) ;  /* 0x00000048008c1947 */ /* 0x000fea0003800000 */
[----:B------:R-:W2:Y:S01]  /*1cf40*/  LDL.LU R2, [R1+0x454] ;  /* 0x0004540001027983 */ /* 0x000ea20000300800 */
[----:B-----5:R-:W-:-:S04]  /*1cf50*/  LOP3.LUT R0, R0, 0xff, RZ, 0xc0, !PT ;  /* 0x000000ff00007812 */ /* 0x020fc800078ec0ff */
[----:B------:R-:W-:-:S05]  /*1cf60*/  F2FP.F16.E4M3.UNPACK_B R0, R0 ;  /* 0x00000000ff00723e */ /* 0x000fca00020006ff */
[----:B------:R-:W-:-:S05]  /*1cf70*/  HADD2.F32 R0, -RZ, R0.H0_H0 ;  /* 0x20000000ff007230 */ /* 0x000fca0000004100 */
[----:B------:R-:W-:-:S04]  /*1cf80*/  FMUL R0, R0, UR23 ;  /* 0x0000001700007c20 */ /* 0x000fc80008400000 */
[----:B--2---:R-:W-:-:S05]  /*1cf90*/  FFMA R0, R2, UR22, R0 ;  /* 0x0000001602007c23 */ /* 0x004fca0008000000 */
[----:B------:R-:W-:-:S05]  /*1cfa0*/  F2FP.SATFINITE.E4M3.F32.PACK_AB_MERGE_C R3, RZ, R0, RZ ;  /* 0x00000000ff03723e */ /* 0x000fca00048070ff */
[----:B------:R2:W-:Y:S01]  /*1cfb0*/  STG.E.U8 desc[UR20][R26.64+0xf9], R3 ;  /* 0x0000f9031a007986 */ /* 0x0005e2000c101114 */
[----:B------:R-:W-:Y:S05]  /*1cfc0*/  BRA `(.L_x_552) ;  /* 0x0000004800687947 */ /* 0x000fea0003800000 */
.L_x_39:
[----:B------:R-:W-:Y:S01]  /*1cfd0*/  ISETP.GE.AND P3, PT, R32, 0x1, PT ;  /* 0x000000012000780c */ /* 0x000fe20003f66270 */
[----:B------:R-:W-:Y:S01]  /*1cfe0*/  FMUL R4, R4, UR22 ;  /* 0x0000001604047c20 */ /* 0x000fe20008400000 */
[----:B------:R-:W2:Y:S02]  /*1cff0*/  LDL.LU R35, [R1+0x200] ;  /* 0x0002000001237983 */ /* 0x000ea40000300800 */
[----:B------:R-:W-:Y:S02]  /*1d000*/  ISETP.LT.OR P0, PT, R0, 0x1, !P3 ;  /* 0x000000010000780c */ /* 0x000fe40005f01670 */
[----:B------:R-:W-:Y:S01]  /*1d010*/  F2FP.SATFINITE.E4M3.F32.PACK_AB_MERGE_C R4, RZ, R4, RZ ;  /* 0x00000004ff04723e */ /* 0x000fe200048070ff */
[----:B------:R-:W-:Y:S01]  /*1d020*/  FMUL R5, R5, UR22 ;  /* 0x0000001605057c20 */ /* 0x000fe20008400000 */
[----:B------:R-:W-:Y:S01]  /*1d030*/  ISETP.GE.AND P2, PT, R32, 0x9, PT ;  /* 0x000000092000780c */ /* 0x000fe20003f46270 */
[----:B------:R-:W-:Y:S01]  /*1d040*/  FMUL R6, R6, UR22 ;  /* 0x0000001606067c20 */ /* 0x000fe20008400000 */
[----:B------:R-:W-:Y:S01]  /*1d050*/  FMUL R7, R7, UR22 ;  /* 0x0000001607077c20 */ /* 0x000fe20008400000 */
[----:B------:R-:W-:Y:S01]  /*1d060*/  ISETP.LT.OR P1, PT, R0, 0x9, !P3 ;  /* 0x000000090000780c */ /* 0x000fe20005f21670 */
[----:B------:R-:W-:Y:S01]  /*1d070*/  FMUL R8, R8, UR22 ;  /* 0x0000001608087c20 */ /* 0x000fe20008400000 */
[----:B------:R-:W-:Y:S01]  /*1d080*/  ISETP.LT.OR P5, PT, R0, 0xa, !P3 ;  /* 0x0000000a0000780c */ /* 0x000fe20005fa1670 */
[----:B------:R-:W-:Y:S01]  /*1d090*/  FMUL R9, R9, UR22 ;  /* 0x0000001609097c20 */ /* 0x000fe20008400000 */
[----:B------:R-:W-:Y:S01]  /*1d0a0*/  FMUL R10, R10, UR22 ;  /* 0x000000160a0a7c20 */ /* 0x000fe20008400000 */
[----:B------:R-:W-:Y:S01]  /*1d0b0*/  FMUL R11, R11, UR22 ;  /* 0x000000160b0b7c20 */ /* 0x000fe20008400000 */
[----:B------:R-:W-:Y:S01]  /*1d0c0*/  @!P0 STG.E.U8 desc[UR20][R2.64], R4 ;  /* 0x0000000402008986 */ /* 0x000fe2000c101114 */
[----:B------:R-:W-:-:S02]  /*1d0d0*/  ISETP.LT.OR P0, PT, R0, 0x2, !P3 ;  /* 0x000000020000780c */ /* 0x000fc40005f01670 */
[----:B------:R-:W-:Y:S01]  /*1d0e0*/  F2FP.SATFINITE.E4M3.F32.PACK_AB_MERGE_C R5, RZ, R5, RZ ;  /* 0x00000005ff05723e */ /* 0x000fe200048070ff */
[----:B------:R-:W-:Y:S01]  /*1d0f0*/  FMUL R12, R12, UR22 ;  /* 0x000000160c0c7c20 */ /* 0x000fe20008400000 */
[----:B------:R-:W-:Y:S01]  /*1d100*/  F2FP.SATFINITE.E4M3.F32.PACK_AB_MERGE_C R6, RZ, R6, RZ ;  /* 0x00000006ff06723e */ /* 0x000fe200048070ff */
[----:B------:R-:W-:Y:S01]  /*1d110*/  FMUL R13, R13, UR22 ;  /* 0x000000160d0d7c20 */ /* 0x000fe20008400000 */
[----:B------:R-:W-:Y:S01]  /*1d120*/  FMUL R14, R14, UR22 ;  /* 0x000000160e0e7c20 */ /* 0x000fe20008400000 */
[----:B------:R-:W-:Y:S01]  /*1d130*/  FMUL R15, R15, UR22 ;  /* 0x000000160f0f7c20 */ /* 0x000fe20008400000 */
[----:B------:R-:W-:Y:S01]  /*1d140*/  FMUL R16, R16, UR22 ;  /* 0x0000001610107c20 */ /* 0x000fe20008400000 */
[----:B------:R-:W-:Y:S01]  /*1d150*/  FMUL R17, R17, UR22 ;  /* 0x0000001611117c20 */ /* 0x000fe20008400000 */
[----:B------:R-:W-:Y:S01]  /*1d160*/  FMUL R18, R18, UR22 ;  /* 0x0000001612127c20 */ /* 0x000fe20008400000 */
[----:B------:R-:W-:Y:S01]  /*1d170*/  FMUL R19, R19, UR22 ;  /* 0x0000001613137c20 */ /* 0x000fe20008400000 */
[----:B------:R-:W-:Y:S01]  /*1d180*/  FMUL R20, R20, UR22 ;  /* 0x0000001614147c20 */ /* 0x000fe20008400000 */
[----:B------:R0:W-:Y:S01]  /*1d190*/  @!P0 STG.E.U8 desc[UR20][R2.64+0x1], R5 ;  /* 0x0000010502008986 */ /* 0x0001e2000c101114 */
[----:B------:R-:W-:-:S02]  /*1d1a0*/  ISETP.LT.OR P0, PT, R0, 0x1, !P2 ;  /* 0x000000010000780c */ /* 0x000fc40005701670 */
[----:B------:R-:W-:Y:S01]  /*1d1b0*/  F2FP.SATFINITE.E4M3.F32.PACK_AB_MERGE_C R7, RZ, R7, RZ ;  /* 0x00000007ff07723e */ /* 0x000fe200048070ff */
[----:B------:R-:W-:Y:S01]  /*1d1c0*/  FMUL R21, R21, UR22 ;  /* 0x0000001615157c20 */ /* 0x000fe20008400000 */
[----:B------:R-:W-:Y:S01]  /*1d1d0*/  FMUL R22, R22, UR22 ;  /* 0x0000001616167c20 */ /* 0x000fe20008400000 */
[----:B------:R-:W4:Y:S08]  /*1d1e0*/  LDL.LU R34, [R1+0x204] ;  /* 0x0002040001227983 */ /* 0x000f300000300800 */
[----:B------:R-:W-:Y:S01]  /*1d1f0*/  @!P0 STG.E.U8 desc[UR20][R24.64], R6 ;  /* 0x0000000618008986 */ /* 0x000fe2000c101114 */
[----:B------:R-:W-:-:S02]  /*1d200*/  ISETP.LT.OR P0, PT, R0, 0x2, !P2 ;  /* 0x000000020000780c */ /* 0x000fc40005701670 */
[----:B------:R-:W-:Y:S01]  /*1d210*/  F2FP.SATFINITE.E4M3.F32.PACK_AB_MERGE_C R8, RZ, R8, RZ ;  /* 0x00000008ff08723e */ /* 0x000fe200048070ff */
[----:B------:R-:W5:Y:S01]  /*1d220*/  LDL.LU R38, [R1+0x208] ;  /* 0x0002080001267983 */ /* 0x000f620000300800 */
[----:B------:R-:W-:Y:S02]  /*1d230*/  F2FP.SATFINITE.E4M3.F32.PACK_AB_MERGE_C R9, RZ, R9, RZ ;  /* 0x00000009ff09723e */ /* 0x000fe400048070ff */
[----:B------:R-:W-:Y:S01]  /*1d240*/  F2FP.SATFINITE.E4M3.F32.PACK_AB_MERGE_C R10, RZ, R10, RZ ;  /* 0x0000000aff0a723e */ /* 0x000fe200048070ff */
[----:B------:R-:W-:Y:S01]  /*1d250*/  FMUL R23, R23, UR22 ;  /* 0x0000001617177c20 */ /* 0x000fe20008400000 */
[----:B------:R-:W-:Y:S01]  /*1d260*/  F2FP.SATFINITE.E4M3.F32.PACK_AB_MERGE_C R11, RZ, R11, RZ ;  /* 0x0000000bff0b723e */ /* 0x000fe200048070ff */
[----:B------:R-:W3:Y:S04]  /*1d270*/  LDL.LU R37, [R1+0x20c] ;  /* 0x00020c0001257983 */ /* 0x000ee80000300800 */
[----:B------:R1:W-:Y:S01]  /*1d280*/  @!P0 STG.E.U8 desc[UR20][R24.64+0x1], R7 ;  /* 0x0000010718008986 */ /* 0x0003e2000c101114 */
[----:B------:R-:W-:-:S03]  /*1d290*/  ISETP.LT.OR P0, PT, R0, 0x9, !P2 ;  /* 0x000000090000780c */ /* 0x000fc60005701670 */
[----:B------:R-:W-:Y:S01]  /*1d2a0*/  @!P1 STG.E.U8 desc[UR20][R2.64+0x8], R8 ;  /* 0x0000080802009986 */ /* 0x000fe2000c101114 */
[----:B------:R-:W-:-:S03]  /*1d2b0*/  ISETP.LT.OR P1, PT, R0, 0xa, !P2 ;  /* 0x0000000a0000780c */ /* 0x000fc60005721670 */
[----:B------:R-:W-:Y:S01]  /*1d2c0*/  @!P5 STG.E.U8 desc[UR20][R2.64+0x9], R9 ;  /* 0x000009090200d986 */ /* 0x000fe2000c101114 */
[----:B------:R-:W-:Y:S02]  /*1d2d0*/  ISETP.LT.OR P5, PT, R0, 0x11, !P3 ;  /* 0x000000110000780c */ /* 0x000fe40005fa1670 */
[----:B------:R-:W-:Y:S01]  /*1d2e0*/  F2FP.SATFINITE.E4M3.F32.PACK_AB_MERGE_C R12, RZ, R12, RZ ;  /* 0x0000000cff0c723e */ /* 0x000fe200048070ff */
[----:B------:R-:W-:Y:S01]  /*1d2f0*/  FMUL R152, R152, UR22 ;  /* 0x0000001698987c20 */ /* 0x000fe20008400000 */
[----:B------:R-:W-:Y:S01]  /*1d300*/  F2FP.SATFINITE.E4M3.F32.PACK_AB_MERGE_C R13, RZ, R13, RZ ;  /* 0x0000000dff0d723e */ /* 0x000fe200048070ff */
[----:B------:R-:W-:Y:S01]  /*1d310*/  @!P0 STG.E.U8 desc[UR20][R24.64+0x8], R10 ;  /* 0x0000080a18008986 */ /* 0x000fe2000c101114 */
[----:B------:R-:W-:-:S03]  /*1d320*/  ISETP.LT.OR P0, PT, R0, 0x12, !P3 ;  /* 0x000000120000780c */ /* 0x000fc60005f01670 */
[----:B------:R-:W-:Y:S01]  /*1d330*/  @!P1 STG.E.U8 desc[UR20][R24.64+0x9], R11 ;  /* 0x0000090b18009986 */ /* 0x000fe2000c101114 */
[----:B------:R-:W-:-:S03]  /*1d340*/  ISETP.LT.OR P1, PT, R0, 0x11, !P2 ;  /* 0x000000110000780c */ /* 0x000fc60005721670 */
[----:B------:R-:W-:Y:S01]  /*1d350*/  @!P5 STG.E.U8 desc[UR20][R2.64+0x10], R12 ;  /* 0x0000100c0200d986 */ /* 0x000fe2000c101114 */
[C---:B------:R-:W-:Y:S02]  /*1d360*/  ISETP.LT.OR P5, PT, R0.reuse, 0x12, !P2 ;  /* 0x000000120000780c */ /* 0x040fe400057a1670 */
[----:B------:R-:W-:Y:S01]  /*1d370*/  F2FP.SATFINITE.E4M3.F32.PACK_AB_MERGE_C R14, RZ, R14, RZ ;  /* 0x0000000eff0e723e */ /* 0x000fe200048070ff */
[----:B------:R-:W4:Y:S04]  /*1d380*/  LDL.LU R33, [R1+0x210] ;  /* 0x0002100001217983 */ /* 0x000f280000300800 */
[----:B------:R-:W-:Y:S01]  /*1d390*/  @!P0 STG.E.U8 desc[UR20][R2.64+0x11], R13 ;  /* 0x0000110d02008986 */ /* 0x000fe2000c101114 */
[----:B------:R-:W-:Y:S02]  /*1d3a0*/  ISETP.LT.OR P0, PT, R0, 0x19, !P3 ;  /* 0x000000190000780c */ /* 0x000fe40005f01670 */
[----:B------:R-:W-:-:S02]  /*1d3b0*/  F2FP.SATFINITE.E4M3.F32.PACK_AB_MERGE_C R15, RZ, R15, RZ ;  /* 0x0000000fff0f723e */ /* 0x000fc400048070ff */
[----:B------:R-:W-:Y:S01]  /*1d3c0*/  F2FP.SATFINITE.E4M3.F32.PACK_AB_MERGE_C R16, RZ, R16, RZ ;  /* 0x00000010ff10723e */ /* 0x000fe200048070ff */
[----:B------:R-:W-:Y:S01]  /*1d3d0*/  @!P1 STG.E.U8 desc[UR20][R24.64+0x10], R14 ;  /* 0x0000100e18009986 */ /* 0x000fe2000c101114 */
        /* <DEDUP_REMOVED lines=8> */
[----:B------:R-:W3:Y:S01]  /*1d460*/  LDL.LU R31, [R1+0x214] ;  /* 0x00021400011f7983 */ /* 0x000ee20000300800 */
[----:B------:R-:W-:-:S03]  /*1d470*/  F2FP.SATFINITE.E4M3.F32.PACK_AB_MERGE_C R19, RZ, R19, RZ ;  /* 0x00000013ff13723e */ /* 0x000fc600048070ff */
[----:B------:R-:W-:Y:S01]  /*1d480*/  @!P1 STG.E.U8 desc[UR20][R2.64+0x19], R17 ;  /* 0x0000191102009986 */ /* 0x000fe2000c101114 */
[----:B------:R-:W-:-:S03]  /*1d490*/  ISETP.LT.OR P1, PT, R0, 0x21, !P3 ;  /* 0x000000210000780c */ /* 0x000fc60005f21670 */
[----:B------:R-:W-:Y:S01]  /*1d4a0*/  @!P5 STG.E.U8 desc[UR20][R24.64+0x18], R18 ;  /* 0x000018121800d986 */ /* 0x000fe2000c101114 */
[----:B------:R-:W-:-:S03]  /*1d4b0*/  ISETP.LT.OR P5, PT, R0, 0x22, !P3 ;  /* 0x000000220000780c */ /* 0x000fc60005fa1670 */
[----:B------:R-:W-:Y:S01]  /*1d4c0*/  @!P0 STG.E.U8 desc[UR20][R24.64+0x19], R19 ;  /* 0x0000191318008986 */ /* 0x000fe2000c101114 */
[----:B------:R-:W-:Y:S02]  /*1d4d0*/  ISETP.LT.OR P0, PT, R0, 0x21, !P2 ;  /* 0x000000210000780c */ /* 0x000fe40005701670 */
[----:B------:R-:W-:Y:S01]  /*1d4e0*/  F2FP.SATFINITE.E4M3.F32.PACK_AB_MERGE_C R20, RZ, R20, RZ ;  /* 0x00000014ff14723e */ /* 0x000fe200048070ff */
[----:B------:R-:W3:Y:S01]  /*1d4f0*/  LDL.LU R30, [R1+0x218] ;  /* 0x00021800011e7983 */ /* 0x000ee20000300800 */
[----:B------:R-:W-:Y:S01]  /*1d500*/  F2FP.SATFINITE.E4M3.F32.PACK_AB_MERGE_C R21, RZ, R21, RZ ;  /* 0x00000015ff15723e */ /* 0x000fe200048070ff */
[----:B------:R-:W-:Y:S01]  /*1d510*/  FMUL R154, R154, UR22 ;  /* 0x000000169a9a7c20 */ /* 0x000fe20008400000 */
[----:B------:R-:W-:Y:S01]  /*1d520*/  F2FP.SATFINITE.E4M3.F32.PACK_AB_MERGE_C R22, RZ, R22, RZ ;  /* 0x00000016ff16723e */ /* 0x000fe200048070ff */
[----:B------:R-:W-:Y:S01]  /*1d530*/  @!P1 STG.E.U8 desc[UR20][R2.64+0x20], R20 ;  /* 0x0000201402009986 */ /* 0x000fe2000c101114 */
[C---:B------:R-:W-:Y:S01]  /*1d540*/  ISETP.LT.OR P1, PT, R0.reuse, 0x22, !P2 ;  /* 0x000000220000780c */ /* 0x040fe20005721670 */
[----:B------:R-:W-:Y:S01]  /*1d550*/  FMUL R155, R155, UR22 ;  /* 0x000000169b9b7c20 */ /* 0x000fe20008400000 */
[----:B------:R-:W-:Y:S01]  /*1d560*/  F2FP.SATFINITE.E4M3.F32.PACK_AB_MERGE_C R23, RZ, R23, RZ ;  /* 0x00000017ff17723e */ /* 0x000fe200048070ff */
[----:B------:R-:W-:Y:S01]  /*1d570*/  @!P5 STG.E.U8 desc[UR20][R2.64+0x21], R21 ;  /* 0x000021150200d986 */ /* 0x000fe2000c101114 */
[----:B------:R-:W-:Y:S01]  /*1d580*/  ISETP.LT.OR P5, PT, R0, 0x29, !P3 ;  /* 0x000000290000780c */ /* 0x000fe20005fa1670 */
[----:B------:R-:W-:Y:S01]  /*1d590*/  FMUL R156, R156, UR22 ;  /* 0x000000169c9c7c20 */ /* 0x000fe20008400000 */
[----:B------:R-:W-:Y:S01]  /*1d5a0*/  F2FP.SATFINITE.E4M3.F32.PACK_AB_MERGE_C R152, RZ, R152, RZ ;  /* 0x00000098ff98723e */ /* 0x000fe200048070ff */
[----:B------:R-:W-:Y:S01]  /*1d5b0*/  @!P0 STG.E.U8 desc[UR20][R24.64+0x20], R22 ;  /* 0x0000201618008986 */ /* 0x000fe2000c101114 */
[----:B------:R-:W-:Y:S01]  /*1d5c0*/  ISETP.LT.OR P0, PT, R0, 0x2a, !P3 ;  /* 0x0000002a0000780c */ /* 0x000fe20005f01670 */
[----:B------:R-:W-:Y:S01]  /*1d5d0*/  FMUL R157, R157, UR22 ;  /* 0x000000169d9d7c20 */ /* 0x000fe20008400000 */
        /* <DEDUP_REMOVED lines=12> */
[C---:B------:R-:W-:Y:S01]  /*1d6a0*/  ISETP.LT.OR P0, PT, R0.reuse, 0x31, !P3 ;  /* 0x000000310000780c */ /* 0x040fe20005f01670 */
[----:B------:R-:W-:Y:S01]  /*1d6b0*/  FMUL R161, R161, UR22 ;  /* 0x00000016a1a17c20 */ /* 0x000fe20008400000 */
[----:B------:R-:W-:Y:S01]  /*1d6c0*/  ISETP.LT.OR P6, PT, R0, 0x32, !P2 ;  /* 0x000000320000780c */ /* 0x000fe200057c1670 */
        /* <DEDUP_REMOVED lines=43> */
[----:B0-----:R-:W-:Y:S01]  /*1d980*/  F2FP.SATFINITE.E4M3.F32.PACK_AB_MERGE_C R5, RZ, R168, RZ ;  /* 0x000000a8ff05723e */ /* 0x001fe200048070ff */
[----:B------:R-:W-:Y:S01]  /*1d990*/  @!P0 STG.E.U8 desc[UR20][R2.64+0x40], R164 ;  /* 0x000040a402008986 */ /* 0x000fe2000c101114 */
[----:B------:R-:W-:Y:S01]  /*1d9a0*/  ISETP.LT.OR P0, PT, R0, 0x49, !P3 ;  /* 0x000000490000780c */ /* 0x000fe20005f01670 */
[----:B------:R-:W-:Y:S01]  /*1d9b0*/  FMUL R174, R174, UR22 ;  /* 0x00000016aeae7c20 */ /* 0x000fe20008400000 */
[----:B------:R-:W-:Y:S01]  /*1d9c0*/  F2FP.SATFINITE.E4M3.F32.PACK_AB_MERGE_C R169, RZ, R169, RZ ;  /* 0x000000a9ffa9723e */ /* 0x000fe200048070ff */
[----:B------:R-:W-:Y:S01]  /*1d9d0*/  @!P1 STG.E.U8 desc[UR20][R2.64+0x41], R165 ;  /* 0x000041a502009986 */ /* 0x000fe2000c101114 */
[C---:B------:R-:W-:Y:S01]  /*1d9e0*/  ISETP.LT.OR P1, PT, R0.reuse, 0x4a, !P3 ;  /* 0x0000004a0000780c */ /* 0x040fe20005f21670 */
[----:B------:R-:W-:Y:S01]  /*1d9f0*/  FMUL R175, R175, UR22 ;  /* 0x00000016afaf7c20 */ /* 0x000fe20008400000 */
[----:B-1----:R-:W-:Y:S01]  /*1da00*/  F2FP.SATFINITE.E4M3.F32.PACK_AB_MERGE_C R7, RZ, R170, RZ ;  /* 0x000000aaff07723e */ /* 0x002fe200048070ff */
        /* <DEDUP_REMOVED lines=8> */
[----:B------:R0:W-:Y:S01]  /*1da90*/  @!P0 STG.E.U8 desc[UR20][R2.64+0x48], R5 ;  /* 0x0000480502008986 */ /* 0x0001e2000c101114 */
[----:B------:R-:W-:Y:S01]  /*1daa0*/  ISETP.LT.OR P0, PT, R0, 0x51, !P3 ;  /* 0x000000510000780c */ /* 0x000fe20005f01670 */
[----:B------:R-:W-:Y:S01]  /*1dab0*/  FMUL R178, R178, UR22 ;  /* 0x00000016b2b27c20 */ /* 0x000fe20008400000 */
[----:B------:R-:W-:Y:S01]  /*1dac0*/  F2FP.SATFINITE.E4M3.F32.PACK_AB_MERGE_C R175, RZ, R175, RZ ;  /* 0x000000afffaf723e */ /* 0x000fe200048070ff */
[----:B------:R-:W-:Y:S01]  /*1dad0*/  @!P1 STG.E.U8 desc[UR20][R2.64+0x49], R169 ;  /* 0x000049a902009986 */ /* 0x000fe2000c101114 */
[----:B------:R-:W-:Y:S01]  /*1dae0*/  ISETP.LT.OR P1, PT, R0, 0x52, !P3 ;  /* 0x000000520000780c */ /* 0x000fe20005f21670 */
[----:B------:R-:W-:Y:S01]  /*1daf0*/  FMUL R179, R179, UR22 ;  /* 0x00000016b3b37c20 */ /* 0x000fe20008400000 */
[----:B------:R-:W-:Y:S01]  /*1db00*/  FMUL R180, R180, UR22 ;  /* 0x00000016b4b47c20 */ /* 0x000fe20008400000 */
[----:B------:R1:W-:Y:S01]  /*1db10*/  @!P5 STG.E.U8 desc[UR20][R24.64+0x48], R7 ;  /* 0x000048071800d986 */ /* 0x0003e2000c101114 */
[----:B------:R-:W-:Y:S01]  /*1db20*/  ISETP.LT.OR P5, PT, R0, 0x51, !P2 ;  /* 0x000000510000780c */ /* 0x000fe200057a1670 */
[----:B------:R-:W-:Y:S01]  /*1db30*/  FMUL R181, R181, UR22 ;  /* 0x00000016b5b57c20 */ /* 0x000fe20008400000 */
[----:B------:R-:W-:Y:S01]  /*1db40*/  F2FP.SATFINITE.E4M3.F32.PACK_AB_MERGE_C R177, RZ, R177, RZ ;  /* 0x000000b1ffb1723e */ /* 0x000fe200048070ff */
[----:B------:R-:W-:Y:S01]  /*1db50*/  @!P6 STG.E.U8 desc[UR20][R24.64+0x49], R171 ;  /* 0x000049ab1800e986 */ /* 0x000fe2000c101114 */
[----:B0-----:R-:W-:Y:S01]  /*1db60*/  F2FP.SATFINITE.E4M3.F32.PACK_AB_MERGE_C R5, RZ, R172, RZ ;  /* 0x000000acff05723e */ /* 0x001fe200048070ff */
[----:B------:R-:W-:Y:S01]  /*1db70*/  FMUL R182, R182, UR22 ;  /* 0x00000016b6b67c20 */ /* 0x000fe20008400000 */
[C---:B------:R-:W-:Y:S01]  /*1db80*/  ISETP.LT.OR P6, PT, R0.reuse, 0x52, !P2 ;  /* 0x000000520000780c */ /* 0x040fe200057c1670 */
[----:B------:R-:W-:Y:S01]  /*1db90*/  FMUL R183, R183, UR22 ;  /* 0x00000016b7b77c20 */ /* 0x000fe20008400000 */
[----:B------:R-:W-:Y:S01]  /*1dba0*/  F2FP.SATFINITE.E4M3.F32.PACK_AB_MERGE_C R179, RZ, R179, RZ ;  /* 0x000000b3ffb3723e */ /* 0x000fe200048070ff */
[----:B------:R0:W-:Y:S01]  /*1dbb0*/  @!P0 STG.E.U8 desc[UR20][R2.64+0x50], R5 ;  /* 0x0000500502008986 */ /* 0x0001e2000c101114 */
[----:B------:R-:W-:Y:S01]  /*1dbc0*/  ISETP.LT.OR P0, PT, R0, 0x59, !P3 ;  /* 0x000000590000780c */ /* 0x000fe20005f01670 */
[----:B------:R-:W-:Y:S01]  /*1dbd0*/  FMUL R184, R184, UR22 ;  /* 0x00000016b8b87c20 */ /* 0x000fe20008400000 */
[----:B-1----:R-:W-:Y:S01]  /*1dbe0*/  F2FP.SATFINITE.E4M3.F32.PACK_AB_MERGE_C R7, RZ, R174, RZ ;  /* 0x000000aeff07723e */ /* 0x002fe200048070ff */
        /* <DEDUP_REMOVED lines=9> */
[----:B0-----:R-:W-:Y:S01]  /*1dc80*/  F2FP.SATFINITE.E4M3.F32.PACK_AB_MERGE_C R5, RZ, R176, RZ ;  /* 0x000000b0ff05723e */ /* 0x001fe200048070ff */
[----:B------:R-:W-:Y:S01]  /*1dc90*/  FMUL R187, R187, UR22 ;  /* 0x00000016bbbb7c20 */ /* 0x000fe20008400000 */
[----:B------:R-:W-:Y:S01]  /*1dca0*/  ISETP.LT.OR P6, PT, R0, 0x5a, !P2 ;  /* 0x0000005a0000780c */ /* 0x000fe200057c1670 */
[----:B------:R-:W-:Y:S01]  /*1dcb0*/  FMUL R188, R188, UR22 ;  /* 0x00000016bcbc7c20 */ /* 0x000fe20008400000 */
[----:B------:R-:W-:Y:S01]  /*1dcc0*/  F2FP.SATFINITE.E4M3.F32.PACK_AB_MERGE_C R185, RZ, R185, RZ ;  /* 0x000000b9ffb9723e */ /* 0x000fe200048070ff */
[----:B------:R0:W-:Y:S01]  /*1dcd0*/  @!P0 STG.E.U8 desc[UR20][R2.64+0x58], R5 ;  /* 0x0000580502008986 */ /* 0x0001e2000c101114 */
[C---:B------:R-:W-:Y:S01]  /*1dce0*/  ISETP.LT.OR P0, PT, R0.reuse, 0x61, !P3 ;  /* 0x000000610000780c */ /* 0x040fe20005f01670 */
[----:B------:R-:W-:Y:S01]  /*1dcf0*/  FMUL R189, R189, UR22 ;  /* 0x00000016bdbd7c20 */ /* 0x000fe20008400000 */
[----:B-1----:R-:W-:Y:S01]  /*1dd00*/  F2FP.SATFINITE.E4M3.F32.PACK_AB_MERGE_C R7, RZ, R178, RZ ;  /* 0x000000b2ff07723e */ /* 0x002fe200048070ff */
[----:B------:R-:W-:Y:S01]  /*1dd10*/  @!P1 STG.E.U8 desc[UR20][R2.64+0x59], R177 ;  /* 0x000059b102009986 */ /* 0x000fe2000c101114 */
[----:B------:R-:W-:Y:S01]  /*1dd20*/  ISETP.LT.OR P1, PT, R0, 0x62, !P3 ;  /* 0x000000620000780c */ /* 0x000fe20005f21670 */
[----:B------:R-:W-:Y:S01]  /*1dd30*/  FMUL R190, R190, UR22 ;  /* 0x00000016bebe7c20 */ /* 0x000fe20008400000 */
[----:B------:R-:W-:Y:S01]  /*1dd40*/  F2FP.SATFINITE.E4M3.F32.PACK_AB_MERGE_C R187, RZ, R187, RZ ;  /* 0x000000bbffbb723e */ /* 0x000fe200048070ff */
[----:B------:R1:W-:Y:S01]  /*1dd50*/  @!P5 STG.E.U8 desc[UR20][R24.64+0x58], R7 ;  /* 0x000058071800d986 */ /* 0x0003e2000c101114 */
[----:B------:R-:W-:Y:S01]  /*1dd60*/  ISETP.LT.OR P5, PT, R0, 0x61, !P2 ;  /* 0x000000610000780c */ /* 0x000fe200057a1670 */
[----:B------:R-:W-:Y:S01]  /*1dd70*/  FMUL R191, R191, UR22 ;  /* 0x00000016bfbf7c20 */ /* 0x000fe20008400000 */
[----:B------:R-:W-:Y:S01]  /*1dd80*/  FMUL R192, R192, UR22 ;  /* 0x00000016c0c07c20 */ /* 0x000fe20008400000 */
[----:B0-----:R-:W-:Y:S01]  /*1dd90*/  F2FP.SATFINITE.E4M3.F32.PACK_AB_MERGE_C R5, RZ, R180, RZ ;  /* 0x000000b4ff05723e */ /* 0x001fe200048070ff */
[----:B------:R-:W-:Y:S01]  /*1dda0*/  @!P6 STG.E.U8 desc[UR20][R24.64+0x59], R179 ;  /* 0x000059b31800e986 */ /* 0x000fe2000c101114 */
        /* <DEDUP_REMOVED lines=38> */
[----:B------:R-:W-:Y:S01]  /*1e010*/  FMUL R204, R204, UR22 ;  /* 0x00000016cccc7c20 */ /* 0x000fe20008400000 */
        /* <DEDUP_REMOVED lines=107> */
[----:B--2---:R-:W-:Y:S01]  /*1e6d0*/  FMUL R4, R35, UR22 ;  /* 0x0000001623047c20 */ /* 0x004fe20008400000 */
        /* <DEDUP_REMOVED lines=9> */
[----:B------:R-:W-:-:S02]  /*1e770*/  ISETP.LT.OR P5, PT, R0, 0xa9, !P2 ;  /* 0x000000a90000780c */ /* 0x000fc400057a1670 */
[----:B------:R-:W-:Y:S01]  /*1e780*/  F2FP.SATFINITE.E4M3.F32.PACK_AB_MERGE_C R235, RZ, R235, RZ ;  /* 0x000000ebffeb723e */ /* 0x000fe200048070ff */
[----:B------:R-:W-:Y:S01]  /*1e790*/  @!P6 STG.E.U8 desc[UR20][R24.64+0xa1], R215 ;  /* 0x0000a1d71800e986 */ /* 0x000fe2000c101114 */
[----:B0-----:R-:W-:Y:S02]  /*1e7a0*/  F2FP.SATFINITE.E4M3.F32.PACK_AB_MERGE_C R5, RZ, R216, RZ ;  /* 0x000000d8ff05723e */ /* 0x001fe400048070ff */
[C---:B------:R-:W-:Y:S01]  /*1e7b0*/  ISETP.LT.OR P6, PT, R0.reuse, 0xaa, !P2 ;  /* 0x000000aa0000780c */ /* 0x040fe200057c1670 */
[----:B------:R-:W2:Y:S04]  /*1e7c0*/  LDL.LU R36, [R1+0x21c] ;  /* 0x00021c0001247983 */ /* 0x000ea80000300800 */
[----:B------:R0:W-:Y:S01]  /*1e7d0*/  @!P0 STG.E.U8 desc[UR20][R2.64+0xa8], R5 ;  /* 0x0000a80502008986 */ /* 0x0001e2000c101114 */
[----:B------:R-:W-:-:S02]  /*1e7e0*/  ISETP.LT.OR P0, PT, R0, 0xb1, !P3 ;  /* 0x000000b10000780c */ /* 0x000fc40005f01670 */
[----:B-1----:R-:W-:Y:S01]  /*1e7f0*/  F2FP.SATFINITE.E4M3.F32.PACK_AB_MERGE_C R7, RZ, R218, RZ ;  /* 0x000000daff07723e */ /* 0x002fe200048070ff */
[----:B------:R-:W-:Y:S01]  /*1e800*/  @!P1 STG.E.U8 desc[UR20][R2.64+0xa9], R217 ;  /* 0x0000a9d902009986 */ /* 0x000fe2000c101114 */
[----:B------:R-:W-:-:S03]  /*1e810*/  ISETP.LT.OR P1, PT, R0, 0xb2, !P3 ;  /* 0x000000b20000780c */ /* 0x000fc60005f21670 */
[----:B------:R1:W-:Y:S01]  /*1e820*/  @!P5 STG.E.U8 desc[UR20][R24.64+0xa8], R7 ;  /* 0x0000a8071800d986 */ /* 0x0003e2000c101114 */
[C---:B------:R-:W-:Y:S02]  /*1e830*/  ISETP.LT.OR P5, PT, R0.reuse, 0xb1, !P2 ;  /* 0x000000b10000780c */ /* 0x040fe400057a1670 */
[----:B0-----:R-:W-:Y:S01]  /*1e840*/  F2FP.SATFINITE.E4M3.F32.PACK_AB_MERGE_C R5, RZ, R220, RZ ;  /* 0x000000dcff05723e */ /* 0x001fe200048070ff */
[----:B------:R-:W-:Y:S01]  /*1e850*/  @!P6 STG.E.U8 desc[UR20][R24.64+0xa9], R219 ;  /* 0x0000a9db1800e986 */ /* 0x000fe2000c101114 */
[----:B------:R-:W-:-:S03]  /*1e860*/  ISETP.LT.OR P6, PT, R0, 0xb2, !P2 ;  /* 0x000000b20000780c */ /* 0x000fc600057c1670 */
[----:B------:R0:W-:Y:S01]  /*1e870*/  @!P0 STG.E.U8 desc[UR20][R2.64+0xb0], R5 ;  /* 0x0000b00502008986 */ /* 0x0001e2000c101114 */
[C---:B------:R-:W-:Y:S02]  /*1e880*/  ISETP.LT.OR P0, PT, R0.reuse, 0xb9, !P3 ;  /* 0x000000b90000780c */ /* 0x040fe40005f01670 */
        /* <DEDUP_REMOVED lines=29> */
[----:B------:R-:W-:Y:S02]  /*1ea60*/  ISETP.LT.OR P0, PT, R0, 0xd1, !P3 ;  /* 0x000000d10000780c */ /* 0x000fe40005f01670 */
[----:B-1----:R-:W-:Y:S01]  /*1ea70*/  F2FP.SATFINITE.E4M3.F32.PACK_AB_MERGE_C R7, RZ, R234, RZ ;  /* 0x000000eaff07723e */ /* 0x002fe200048070ff */
[----:B------:R-:W2:Y:S01]  /*1ea80*/  LDL.LU R35, [R1+0x220] ;  /* 0x0002200001237983 */ /* 0x000ea20000300800 */
[----:B------:R-:W-:Y:S01]  /*1ea90*/  F2FP.SATFINITE.E4M3.F32.PACK_AB_MERGE_C R9, RZ, R236, RZ ;  /* 0x000000ecff09723e */ /* 0x000fe200048070ff */
[----:B----4-:R-:W-:Y:S01]  /*1eaa0*/  FMUL R6, R33, UR22 ;  /* 0x0000001621067c20 */ /* 0x010fe20008400000 */
[----:B------:R-:W-:Y:S01]  /*1eab0*/  F2FP.SATFINITE.E4M3.F32.PACK_AB_MERGE_C R11, RZ, R4, RZ ;  /* 0x00000004ff0b723e */ /* 0x000fe200048070ff */
[----:B------:R-:W-:Y:S01]  /*1eac0*/  @!P1 STG.E.U8 desc[UR20][R2.64+0xc9], R233 ;  /* 0x0000c9e902009986 */ /* 0x000fe2000c101114 */
[----:B0-----:R-:W-:Y:S01]  /*1ead0*/  FMUL R5, R34, UR22 ;  /* 0x0000001622057c20 */ /* 0x001fe20008400000 */
[----:B-----5:R-:W-:-:S02]  /*1eae0*/  FMUL R4, R38, UR22 ;  /* 0x0000001626047c20 */ /* 0x020fc40008400000 */
[----:B------:R-:W4:Y:S01]  /*1eaf0*/  LDL.LU R34, [R1+0x224] ;  /* 0x0002240001227983 */ /* 0x000f220000300800 */
[----:B------:R-:W-:-:S03]  /*1eb00*/  ISETP.LT.OR P1, PT, R0, 0xd2, !P3 ;  /* 0x000000d20000780c */ /* 0x000fc60005f21670 */
[----:B------:R-:W5:Y:S04]  /*1eb10*/  LDL.LU R33, [R1+0x228] ;  /* 0x0002280001217983 */ /* 0x000f680000300800 */
[----:B------:R3:W-:Y:S01]  /*1eb20*/  @!P5 STG.E.U8 desc[UR20][R24.64+0xc8], R7 ;  /* 0x0000c8071800d986 */ /* 0x0007e2000c101114 */
[----:B------:R-:W-:-:S03]  /*1eb30*/  ISETP.LT.OR P5, PT, R0, 0xd1, !P2 ;  /* 0x000000d10000780c */ /* 0x000fc600057a1670 */
[----:B------:R-:W-:Y:S01]  /*1eb40*/  @!P6 STG.E.U8 desc[UR20][R24.64+0xc9], R235 ;  /* 0x0000c9eb1800e986 */ /* 0x000fe2000c101114 */
[----:B------:R-:W-:-:S03]  /*1eb50*/  ISETP.LT.OR P6, PT, R0, 0xd2, !P2 ;  /* 0x000000d20000780c */ /* 0x000fc600057c1670 */
[----:B------:R0:W-:Y:S01]  /*1eb60*/  @!P0 STG.E.U8 desc[UR20][R2.64+0xd0], R9 ;  /* 0x0000d00902008986 */ /* 0x0001e2000c101114 */
[----:B---3--:R-:W-:-:S03]  /*1eb70*/  FMUL R7, R31, UR22 ;  /* 0x000000161f077c20 */ /* 0x008fc60008400000 */
[----:B------:R-:W3:Y:S04]  /*1eb80*/  LDL.LU R31, [R1+0x22c] ;  /* 0x00022c00011f7983 */ /* 0x000ee80000300800 */
[----:B------:R-:W3:Y:S01]  /*1eb90*/  LDL.LU R38, [R1+0x230] ;  /* 0x0002300001267983 */ /* 0x000ee20000300800 */
[----:B0-----:R-:W-:Y:S01]  /*1eba0*/  F2FP.SATFINITE.E4M3.F32.PACK_AB_MERGE_C R9, RZ, R4, RZ ;  /* 0x00000004ff09723e */ /* 0x001fe200048070ff */
[----:B------:R-:W-:Y:S02]  /*1ebb0*/  FMUL R4, R30, UR22 ;  /* 0x000000161e047c20 */ /* 0x000fe40008400000 */
[----:B------:R-:W3:Y:S01]  /*1ebc0*/  LDL.LU R30, [R1+0x234] ;  /* 0x00023400011e7983 */ /* 0x000ee20000300800 */
[----:B------:R-:W-:Y:S02]  /*1ebd0*/  F2FP.SATFINITE.E4M3.F32.PACK_AB_MERGE_C R237, RZ, R237, RZ ;  /* 0x000000edffed723e */ /* 0x000fe400048070ff */
[----:B------:R-:W-:Y:S01]  /*1ebe0*/  F2FP.SATFINITE.E4M3.F32.PACK_AB_MERGE_C R13, RZ, R5, RZ ;  /* 0x00000005ff0d723e */ /* 0x000fe200048070ff */
[----:B------:R-:W-:Y:S01]  /*1ebf0*/  FMUL R5, R37, UR22 ;  /* 0x0000001625057c20 */ /* 0x000fe20008400000 */
[----:B------:R-:W-:Y:S01]  /*1ec00*/  ISETP.LT.OR P0, PT, R0, 0xd9, !P3 ;  /* 0x000000d90000780c */ /* 0x000fe20005f01670 */
[----:B------:R-:W3:Y:S01]  /*1ec10*/  LDL.LU R37, [R1+0x238] ;  /* 0x0002380001257983 */ /* 0x000ee20000300800 */
[----:B------:R-:W-:-:S03]  /*1ec20*/  F2FP.SATFINITE.E4M3.F32.PACK_AB_MERGE_C R15, RZ, R6, RZ ;  /* 0x00000006ff0f723e */ /* 0x000fc600048070ff */
[----:B------:R-:W-:Y:S01]  /*1ec30*/  @!P1 STG.E.U8 desc[UR20][R2.64+0xd1], R237 ;  /* 0x0000d1ed02009986 */ /* 0x000fe2000c101114 */
[----:B------:R-:W-:-:S03]  /*1ec40*/  ISETP.LT.OR P1, PT, R0, 0xda, !P3 ;  /* 0x000000da0000780c */ /* 0x000fc60005f21670 */
[----:B------:R0:W-:Y:S01]  /*1ec50*/  @!P5 STG.E.U8 desc[UR20][R24.64+0xd0], R11 ;  /* 0x0000d00b1800d986 */ /* 0x0001e2000c101114 */
[----:B------:R-:W-:-:S03]  /*1ec60*/  ISETP.LT.OR P5, PT, R0, 0xd9, !P2 ;  /* 0x000000d90000780c */ /* 0x000fc600057a1670 */
[----:B------:R1:W-:Y:S01]  /*1ec70*/  @!P6 STG.E.U8 desc[UR20][R24.64+0xd1], R13 ;  /* 0x0000d10d1800e986 */ /* 0x0003e2000c101114 */
[----:B0-----:R-:W-:Y:S02]  /*1ec80*/  F2FP.SATFINITE.E4M3.F32.PACK_AB_MERGE_C R11, RZ, R5, RZ ;  /* 0x00000005ff0b723e */ /* 0x001fe400048070ff */
[----:B-1----:R-:W-:Y:S01]  /*1ec90*/  F2FP.SATFINITE.E4M3.F32.PACK_AB_MERGE_C R13, RZ, R7, RZ ;  /* 0x00000007ff0d723e */ /* 0x002fe200048070ff */
[----:B------:R0:W-:Y:S04]  /*1eca0*/  @!P0 STG.E.U8 desc[UR20][R2.64+0xd8], R9 ;  /* 0x0000d80902008986 */ /* 0x0001e8000c101114 */
[----:B------:R1:W-:Y:S01]  /*1ecb0*/  @!P1 STG.E.U8 desc[UR20][R2.64+0xd9], R11 ;  /* 0x0000d90b02009986 */ /* 0x0003e2000c101114 */
[----:B0-----:R-:W-:-:S03]  /*1ecc0*/  F2FP.SATFINITE.E4M3.F32.PACK_AB_MERGE_C R9, RZ, R4, RZ ;  /* 0x00000004ff09723e */ /* 0x001fc600048070ff */
[----:B------:R0:W-:Y:S01]  /*1ecd0*/  @!P5 STG.E.U8 desc[UR20][R24.64+0xd8], R15 ;  /* 0x0000d80f1800d986 */ /* 0x0001e2000c101114 */
[----:B--2---:R-:W-:-:S03]  /*1ece0*/  FMUL R5, R36, UR22 ;  /* 0x0000001624057c20 */ /* 0x004fc60008400000 */
[----:B------:R-:W2:Y:S02]  /*1ecf0*/  LDL.LU R36, [R1+0x23c] ;  /* 0x00023c0001247983 */ /* 0x000ea40000300800 */
[----:B-1----:R-:W-:Y:S01]  /*1ed00*/  F2FP.SATFINITE.E4M3.F32.PACK_AB_MERGE_C R11, RZ, R5, RZ ;  /* 0x00000005ff0b723e */ /* 0x002fe200048070ff */
[----:B------:R-:W-:Y:S02]  /*1ed10*/  FMUL R6, R35, UR22 ;  /* 0x0000001623067c20 */ /* 0x000fe40008400000 */
[----:B------:R-:W2:Y:S01]  /*1ed20*/  LDL.LU R35, [R1+0x240] ;  /* 0x0002400001237983 */ /* 0x000ea20000300800 */
[----:B----4-:R-:W-:-:S03]  /*1ed30*/  FMUL R7, R34, UR22 ;  /* 0x0000001622077c20 */ /* 0x010fc60008400000 */
[----:B------:R-:W4:Y:S01]  /*1ed40*/  LDL.LU R34, [R1+0x244] ;  /* 0x0002440001227983 */ /* 0x000f220000300800 */
[----:B-----5:R-:W-:-:S03]  /*1ed50*/  FMUL R4, R33, UR22 ;  /* 0x0000001621047c20 */ /* 0x020fc60008400000 */
[----:B------:R-:W5:Y:S01]  /*1ed60*/  LDL.LU R33, [R1+0x248] ;  /* 0x0002480001217983 */ /* 0x000f620000300800 */
[----:B0-----:R-:W-:Y:S01]  /*1ed70*/  F2FP.SATFINITE.E4M3.F32.PACK_AB_MERGE_C R15, RZ, R6, RZ ;  /* 0x00000006ff0f723e */ /* 0x001fe200048070ff */
[----:B---3--:R-:W-:Y:S02]  /*1ed80*/  FMUL R5, R31, UR22 ;  /* 0x000000161f057c20 */ /* 0x008fe40008400000 */
[----:B------:R-:W3:Y:S01]  /*1ed90*/  LDL.LU R31, [R1+0x24c] ;  /* 0x00024c00011f7983 */ /* 0x000ee20000300800 */
[----:B------:R-:W-:-:S03]  /*1eda0*/  FMUL R6, R30, UR22 ;  /* 0x000000161e067c20 */ /* 0x000fc60008400000 */
[----:B------:R-:W3:Y:S01]  /*1edb0*/  LDL.LU R30, [R1+0x250] ;  /* 0x00025000011e7983 */ /* 0x000ee20000300800 */
[C---:B------:R-:W-:Y:S02]  /*1edc0*/  ISETP.LT.OR P6, PT, R0.reuse, 0xda, !P2 ;  /* 0x000000da0000780c */ /* 0x040fe400057c1670 */
[C---:B------:R-:W-:Y:S02]  /*1edd0*/  ISETP.LT.OR P5, PT, R0.reuse, 0xe1, !P3 ;  /* 0x000000e10000780c */ /* 0x040fe40005fa1670 */
[C---:B------:R-:W-:Y:S02]  /*1ede0*/  ISETP.LT.OR P0, PT, R0.reuse, 0xe1, !P2 ;  /* 0x000000e10000780c */ /* 0x040fe40005701670 */
[----:B------:R-:W-:-:S07]  /*1edf0*/  ISETP.LT.OR P1, PT, R0, 0xe2, !P2 ;  /* 0x000000e20000780c */ /* 0x000fce0005721670 */
[----:B------:R0:W-:Y:S01]  /*1ee00*/  @!P6 STG.E.U8 desc[UR20][R24.64+0xd9], R13 ;  /* 0x0000d90d1800e986 */ /* 0x0001e2000c101114 */
[C---:B------:R-:W-:Y:S02]  /*1ee10*/  ISETP.LT.OR P6, PT, R0.reuse, 0xe2, !P3 ;  /* 0x000000e20000780c */ /* 0x040fe40005fc1670 */
[----:B------:R-:W-:Y:S01]  /*1ee20*/  F2FP.SATFINITE.E4M3.F32.PACK_AB_MERGE_C R7, RZ, R7, RZ ;  /* 0x00000007ff07723e */ /* 0x000fe200048070ff */
[----:B------:R1:W-:Y:S01]  /*1ee30*/  @!P5 STG.E.U8 desc[UR20][R2.64+0xe0], R9 ;  /* 0x0000e0090200d986 */ /* 0x0003e2000c101114 */
[----:B------:R-:W-:Y:S02]  /*1ee40*/  ISETP.LT.OR P5, PT, R0, 0xea, !P2 ;  /* 0x000000ea0000780c */ /* 0x000fe400057a1670 */
[----:B0-----:R-:W-:Y:S01]  /*1ee50*/  F2FP.SATFINITE.E4M3.F32.PACK_AB_MERGE_C R13, RZ, R4, RZ ;  /* 0x00000004ff0d723e */ /* 0x001fe200048070ff */
[----:B------:R-:W-:-:S06]  /*1ee60*/  FMUL R4, R38, UR22 ;  /* 0x0000001626047c20 */ /* 0x000fcc0008400000 */
[----:B------:R-:W-:Y:S01]  /*1ee70*/  @!P6 STG.E.U8 desc[UR20][R2.64+0xe1], R11 ;  /* 0x0000e10b0200e986 */ /* 0x000fe2000c101114 */
[----:B------:R-:W-:-:S03]  /*1ee80*/  ISETP.LT.OR P6, PT, R0, 0xe9, !P3 ;  /* 0x000000e90000780c */ /* 0x000fc60005fc1670 */
[----:B------:R-:W-:Y:S01]  /*1ee90*/  @!P0 STG.E.U8 desc[UR20][R24.64+0xe0], R15 ;  /* 0x0000e00f18008986 */ /* 0x000fe2000c101114 */
[----:B------:R-:W-:-:S03]  /*1eea0*/  ISETP.LT.OR P0, PT, R0, 0xea, !P3 ;  /* 0x000000ea0000780c */ /* 0x000fc60005f01670 */
[----:B------:R0:W-:Y:S04]  /*1eeb0*/  @!P1 STG.E.U8 desc[UR20][R24.64+0xe1], R7 ;  /* 0x0000e10718009986 */ /* 0x0001e8000c101114 */
[----:B------:R-:W3:Y:S01]  /*1eec0*/  LDL.LU R38, [R1+0x254] ;  /* 0x0002540001267983 */ /* 0x000ee20000300800 */
[----:B-1----:R-:W-:Y:S02]  /*1eed0*/  F2FP.SATFINITE.E4M3.F32.PACK_AB_MERGE_C R9, RZ, R5, RZ ;  /* 0x00000005ff09723e */ /* 0x002fe400048070ff */
[----:B0-----:R-:W-:Y:S01]  /*1eee0*/  F2FP.SATFINITE.E4M3.F32.PACK_AB_MERGE_C R7, RZ, R4, RZ ;  /* 0x00000004ff07723e */ /* 0x001fe200048070ff */
[----:B------:R-:W-:Y:S02]  /*1eef0*/  FMUL R4, R37, UR22 ;  /* 0x0000001625047c20 */ /* 0x000fe40008400000 */
[----:B------:R-:W3:Y:S01]  /*1ef00*/  LDL.LU R37, [R1+0x258] ;  /* 0x0002580001257983 */ /* 0x000ee20000300800 */
[----:B------:R-:W-:-:S02]  /*1ef10*/  F2FP.SATFINITE.E4M3.F32.PACK_AB_MERGE_C R11, RZ, R6, RZ ;  /* 0x00000006ff0b723e */ /* 0x000fc400048070ff */
[----:B------:R-:W-:Y:S01]  /*1ef20*/  F2FP.SATFINITE.E4M3.F32.PACK_AB_MERGE_C R15, RZ, R4, RZ ;  /* 0x00000004ff0f723e */ /* 0x000fe200048070ff */
[----:B------:R-:W-:Y:S04]  /*1ef30*/  @!P6 STG.E.U8 desc[UR20][R2.64+0xe8], R13 ;  /* 0x0000e80d0200e986 */ /* 0x000fe8000c101114 */
[----:B------:R0:W-:Y:S04]  /*1ef40*/  @!P0 STG.E.U8 desc[UR20][R2.64+0xe9], R9 ;  /* 0x0000e90902008986 */ /* 0x0001e8000c101114 */
[----:B------:R1:W-:Y:S01]  /*1ef50*/  @!P5 STG.E.U8 desc[UR20][R24.64+0xe9], R11 ;  /* 0x0000e90b1800d986 */ /* 0x0003e2000c101114 */
[----:B--2---:R-:W-:-:S03]  /*1ef60*/  FMUL R5, R36, UR22 ;  /* 0x0000001624057c20 */ /* 0x004fc60008400000 */
[----:B------:R-:W2:Y:S02]  /*1ef70*/  LDL.LU R36, [R1+0x25c] ;  /* 0x00025c0001247983 */ /* 0x000ea40000300800 */
[----:B0-----:R-:W-:Y:S01]  /*1ef80*/  F2FP.SATFINITE.E4M3.F32.PACK_AB_MERGE_C R9, RZ, R5, RZ ;  /* 0x00000005ff09723e */ /* 0x001fe200048070ff */
[----:B------:R-:W-:Y:S02]  /*1ef90*/  FMUL R6, R35, UR22 ;  /* 0x0000001623067c20 */ /* 0x000fe40008400000 */
[----:B------:R-:W2:Y:S01]  /*1efa0*/  LDL.LU R35, [R1+0x260] ;  /* 0x0002600001237983 */ /* 0x000ea20000300800 */
[----:B----4-:R-:W-:-:S03]  /*1efb0*/  FMUL R4, R34, UR22 ;  /* 0x0000001622047c20 */ /* 0x010fc60008400000 */
[----:B------:R-:W4:Y:S02]  /*1efc0*/  LDL.LU R34, [R1+0x264] ;  /* 0x0002640001227983 */ /* 0x000f240000300800 */
[----:B-1----:R-:W-:Y:S01]  /*1efd0*/  F2FP.SATFINITE.E4M3.F32.PACK_AB_MERGE_C R11, RZ, R4, RZ ;  /* 0x00000004ff0b723e */ /* 0x002fe200048070ff */
[----:B-----5:R-:W-:Y:S02]  /*1efe0*/  FMUL R4, R33, UR22 ;  /* 0x0000001621047c20 */ /* 0x020fe40008400000 */
[----:B------:R-:W5:Y:S03]  /*1eff0*/  LDL.LU R33, [R1+0x268] ;  /* 0x0002680001217983 */ /* 0x000f660000300800 */
[----:B------:R-:W-:Y:S01]  /*1f000*/  F2FP.SATFINITE.E4M3.F32.PACK_AB_MERGE_C R13, RZ, R4, RZ ;  /* 0x00000004ff0d723e */ /* 0x000fe200048070ff */
        /* <DEDUP_REMOVED lines=9> */
[----:B------:R-:W-:-:S03]  /*1f0a0*/  ISETP.LT.OR P1, PT, R0, 0xf1, !P2 ;  /* 0x000000f10000780c */ /* 0x000fc60005721670 */
[----:B------:R1:W-:Y:S01]  /*1f0b0*/  @!P6 STG.E.U8 desc[UR20][R2.64+0xf0], R15 ;  /* 0x0000f00f0200e986 */ /* 0x0003e2000c101114 */
[C---:B------:R-:W-:Y:S02]  /*1f0c0*/  ISETP.LT.OR P6, PT, R0.reuse, 0xf9, !P3 ;  /* 0x000000f90000780c */ /* 0x040fe40005fc1670 */
[----:B------:R-:W-:Y:S01]  /*1f0d0*/  ISETP.LT.OR P3, PT, R0, 0xfa, !P3 ;  /* 0x000000fa0000780c */ /* 0x000fe20005f61670 */
[----:B------:R1:W-:Y:S01]  /*1f0e0*/  @!P0 STG.E.U8 desc[UR20][R2.64+0xf1], R9 ;  /* 0x0000f10902008986 */ /* 0x0003e2000c101114 */
[----:B0-----:R-:W-:Y:S02]  /*1f0f0*/  F2FP.SATFINITE.E4M3.F32.PACK_AB_MERGE_C R7, RZ, R6, RZ ;  /* 0x00000006ff07723e */ /* 0x001fe400048070ff */
[----:B-1----:R-:W-:Y:S02]  /*1f100*/  F2FP.SATFINITE.E4M3.F32.PACK_AB_MERGE_C R15, RZ, R5, RZ ;  /* 0x00000005ff0f723e */ /* 0x002fe400048070ff */
[----:B------:R-:W-:Y:S01]  /*1f110*/  F2FP.SATFINITE.E4M3.F32.PACK_AB_MERGE_C R9, RZ, R4, RZ ;  /* 0x00000004ff09723e */ /* 0x000fe200048070ff */
[----:B------:R-:W-:-:S02]  /*1f120*/  FMUL R4, R38, UR22 ;  /* 0x0000001626047c20 */ /* 0x000fc40008400000 */
[----:B------:R-:W3:Y:S04]  /*1f130*/  LDL.LU R38, [R1+0x274] ;  /* 0x0002740001267983 */ /* 0x000ee80000300800 */
[----:B------:R0:W-:Y:S01]  /*1f140*/  @!P5 STG.E.U8 desc[UR20][R24.64+0xf1], R11 ;  /* 0x0000f10b1800d986 */ /* 0x0001e2000c101114 */
[----:B------:R-:W-:Y:S01]  /*1f150*/  ISETP.LT.OR P5, PT, R0, 0xf9, !P2 ;  /* 0x000000f90000780c */ /* 0x000fe200057a1670 */
[----:B------:R-:W-:Y:S02]  /*1f160*/  FMUL R5, R37, UR22 ;  /* 0x0000001625057c20 */ /* 0x000fe40008400000 */
[----:B------:R-:W3:Y:S04]  /*1f170*/  LDL.LU R37, [R1+0x278] ;  /* 0x0002780001257983 */ /* 0x000ee80000300800 */
[----:B------:R1:W-:Y:S04]  /*1f180*/  @!P1 STG.E.U8 desc[UR20][R24.64+0xf0], R7 ;  /* 0x0000f00718009986 */ /* 0x0003e8000c101114 */
[----:B------:R-:W-:Y:S04]  /*1f190*/  @!P6 STG.E.U8 desc[UR20][R2.64+0xf8], R13 ;  /* 0x0000f80d0200e986 */ /* 0x000fe8000c101114 */
[----:B------:R4:W-:Y:S01]  /*1f1a0*/  @!P3 STG.E.U8 desc[UR20][R2.64+0xf9], R15 ;  /* 0x0000f90f0200b986 */ /* 0x0009e2000c101114 */
[----:B0-----:R-:W-:-:S03]  /*1f1b0*/  F2FP.SATFINITE.E4M3.F32.PACK_AB_MERGE_C R11, RZ, R4, RZ ;  /* 0x00000004ff0b723e */ /* 0x001fc600048070ff */
[----:B------:R0:W-:Y:S01]  /*1f1c0*/  @!P5 STG.E.U8 desc[UR20][R24.64+0xf8], R9 ;  /* 0x0000f8091800d986 */ /* 0x0001e2000c101114 */
[----:B--2---:R-:W-:-:S03]  /*1f1d0*/  FMUL R6, R36, UR22 ;  /* 0x0000001624067c20 */ /* 0x004fc60008400000 */
[----:B------:R-:W2:Y:S01]  /*1f1e0*/  LDL.LU R36, [R1+0x27c] ;  /* 0x00027c0001247983 */ /* 0x000ea20000300800 */
[----:B-1----:R-:W-:-:S03]  /*1f1f0*/  FMUL R7, R35, UR22 ;  /* 0x0000001623077c20 */ /* 0x002fc60008400000 */
        /* <DEDUP_REMOVED lines=10> */
[----:B------:R-:W-:Y:S02]  /*1f2a0*/  ISETP.GE.AND P1, PT, R32, 0x81, PT ;  /* 0x000000812000780c */ /* 0x000fe40003f26270 */
[C---:B------:R-:W-:Y:S02]  /*1f2b0*/  ISETP.LT.OR P2, PT, R0.reuse, 0xfa, !P2 ;  /* 0x000000fa0000780c */ /* 0x040fe40005741670 */
[C---:B------:R-:W-:Y:S02]  /*1f2c0*/  ISETP.LT.OR P6, PT, R0.reuse, 0x1, !P1 ;  /* 0x000000010000780c */ /* 0x040fe40004fc1670 */
[----:B------:R-:W-:Y:S02]  /*1f2d0*/  ISETP.LT.OR P3, PT, R0, 0x2, !P1 ;  /* 0x000000020000780c */ /* 0x000fe40004f61670 */
[----:B------:R-:W-:Y:S02]  /*1f2e0*/  F2FP.SATFINITE.E4M3.F32.PACK_AB_MERGE_C R5, RZ, R5, RZ ;  /* 0x00000005ff05723e */ /* 0x000fe400048070ff */
[----:B------:R-:W-:-:S05]  /*1f2f0*/  ISETP.GE.AND P0, PT, R32, 0x89, PT ;  /* 0x000000892000780c */ /* 0x000fca0003f06270 */
[----:B------:R-:W-:Y:S01]  /*1f300*/  @!P2 STG.E.U8 desc[UR20][R24.64+0xf9], R11 ;  /* 0x0000f90b1800a986 */ /* 0x000fe2000c101114 */
[----:B------:R-:W-:-:S03]  /*1f310*/  F2FP.SATFINITE.E4M3.F32.PACK_AB_MERGE_C R13, RZ, R6, RZ ;  /* 0x00000006ff0d723e */ /* 0x000fc600048070ff */
[----:B------:R0:W-:Y:S01]  /*1f320*/  @!P6 STG.E.U8 desc[UR20][R28.64], R5 ;  /* 0x000000051c00e986 */ /* 0x0001e2000c101114 */
[C---:B------:R-:W-:Y:S02]  /*1f330*/  ISETP.LT.OR P6, PT, R0.reuse, 0x2, !P0 ;  /* 0x000000020000780c */ /* 0x040fe400047c1670 */
[C---:B------:R-:W-:Y:S01]  /*1f340*/  ISETP.LT.OR P5, PT, R0.reuse, 0x1, !P0 ;  /* 0x000000010000780c */ /* 0x040fe200047a1670 */
[----:B------:R1:W-:Y:S01]  /*1f350*/  @!P3 STG.E.U8 desc[UR20][R28.64+0x1], R13 ;  /* 0x0000010d1c00b986 */ /* 0x0003e2000c101114 */
[----:B------:R-:W-:Y:S02]  /*1f360*/  ISETP.LT.OR P2, PT, R0, 0xa, !P1 ;  /* 0x0000000a0000780c */ /* 0x000fe40004f41670 */
[----:B0-----:R-:W-:Y:S02]  /*1f370*/  F2FP.SATFINITE.E4M3.F32.PACK_AB_MERGE_C R5, RZ, R3, RZ ;  /* 0x00000003ff05723e */ /* 0x001fe400048070ff */
[----:B-1----:R-:W-:Y:S01]  /*1f380*/  F2FP.SATFINITE.E4M3.F32.PACK_AB_MERGE_C R13, RZ, R2, RZ ;  /* 0x00000002ff0d723e */ /* 0x002fe200048070ff */
[----:B------:R-:W-:-:S02]  /*1f390*/  FMUL R3, R38, UR22 ;  /* 0x0000001626037c20 */ /* 0x000fc40008400000 */
[----:B------:R-:W3:Y:S01]  /*1f3a0*/  LDL.LU R38, [R1+0x294] ;  /* 0x0002940001267983 */ /* 0x000ee20000300800 */
[----:B------:R-:W-:Y:S02]  /*1f3b0*/  F2FP.SATFINITE.E4M3.F32.PACK_AB_MERGE_C R11, RZ, R4, RZ ;  /* 0x00000004ff0b723e */ /* 0x000fe400048070ff */
[----:B------:R-:W-:Y:S01]  /*1f3c0*/  ISETP.LT.OR P3, PT, R0, 0x9, !P1 ;  /* 0x000000090000780c */ /* 0x000fe20004f61670 */
[----:B------:R0:W-:Y:S01]  /*1f3d0*/  @!P6 STG.E.U8 desc[UR20][R26.64+0x1], R9 ;  /* 0x000001091a00e986 */ /* 0x0001e2000c101114 */
[----:B------:R-:W-:-:S03]  /*1f3e0*/  FMUL R2, R37, UR22 ;  /* 0x0000001625027c20 */ /* 0x000fc60008400000 */
[----:B------:R-:W3:Y:S01]  /*1f3f0*/  LDL.LU R37, [R1+0x298] ;  /* 0x0002980001257983 */ /* 0x000ee20000300800 */
[----:B------:R-:W-:Y:S02]  /*1f400*/  F2FP.SATFINITE.E4M3.F32.PACK_AB_MERGE_C R7, RZ, R7, RZ ;  /* 0x00000007ff07723e */ /* 0x000fe400048070ff */
[----:B0-----:R-:W-:-:S03]  /*1f410*/  F2FP.SATFINITE.E4M3.F32.PACK_AB_MERGE_C R9, RZ, R2, RZ ;  /* 0x00000002ff09723e */ /* 0x001fc600048070ff */
        /* <DEDUP_REMOVED lines=8> */
[----:B------:R-:W2:Y:S03]  /*1f4a0*/  LDL.LU R35, [R1+0x2a0] ;  /* 0x0002a00001237983 */ /* 0x000ea60000300800 */
[----:B------:R-:W-:Y:S01]  /*1f4b0*/  F2FP.SATFINITE.E4M3.F32.PACK_AB_MERGE_C R15, RZ, R2, RZ ;  /* 0x00000002ff0f723e */ /* 0x000fe200048070ff */
[----:B----4-:R-:W-:Y:S02]  /*1f4c0*/  FMUL R2, R34, UR22 ;  /* 0x0000001622027c20 */ /* 0x010fe40008400000 */
[----:B------:R-:W4:Y:S01]  /*1f4d0*/  LDL.LU R34, [R1+0x2a4] ;  /* 0x0002a40001227983 */ /* 0x000f220000300800 */
[----:B-----5:R-:W-:-:S03]  /*1f4e0*/  FMUL R3, R33, UR22 ;  /* 0x0000001621037c20 */ /* 0x020fc60008400000 */
[----:B------:R-:W5:Y:S01]  /*1f4f0*/  LDL.LU R33, [R1+0x2a8] ;  /* 0x0002a80001217983 */ /* 0x000f620000300800 */
[----:B---3--:R-:W-:-:S03]  /*1f500*/  FMUL R4, R31, UR22 ;  /* 0x000000161f047c20 */ /* 0x008fc60008400000 */
[----:B------:R-:W3:Y:S01]  /*1f510*/  LDL.LU R31, [R1+0x2ac] ;  /* 0x0002ac00011f7983 */ /* 0x000ee20000300800 */
[----:B0-----:R-:W-:-:S03]  /*1f520*/  FMUL R5, R30, UR22 ;  /* 0x000000161e057c20 */ /* 0x001fc60008400000 */
[----:B------:R-:W3:Y:S01]  /*1f530*/  LDL.LU R30, [R1+0x2b0] ;  /* 0x0002b000011e7983 */ /* 0x000ee20000300800 */
[C---:B------:R-:W-:Y:S02]  /*1f540*/  ISETP.LT.OR P6, PT, R0.reuse, 0xa, !P0 ;  /* 0x0000000a0000780c */ /* 0x040fe400047c1670 */
[C---:B------:R-:W-:Y:S02]  /*1f550*/  ISETP.LT.OR P5, PT, R0.reuse, 0x9, !P0 ;  /* 0x000000090000780c */ /* 0x040fe400047a1670 */
[C---:B------:R-:W-:Y:S02]  /*1f560*/  ISETP.LT.OR P3, PT, R0.reuse, 0x11, !P1 ;  /* 0x000000110000780c */ /* 0x040fe40004f61670 */
[----:B------:R-:W-:-:S07]  /*1f570*/  ISETP.LT.OR P2, PT, R0, 0x12, !P1 ;  /* 0x000000120000780c */ /* 0x000fce0004f41670 */
[----:B------:R0:W-:Y:S01]  /*1f580*/  @!P6 STG.E.U8 desc[UR20][R26.64+0x9], R7 ;  /* 0x000009071a00e986 */ /* 0x0001e2000c101114 */
[----:B------:R-:W-:-:S03]  /*1f590*/  ISETP.LT.OR P6, PT, R0, 0x12, !P0 ;  /* 0x000000120000780c */ /* 0x000fc600047c1670 */
[----:B------:R-:W-:Y:S01]  /*1f5a0*/  @!P5 STG.E.U8 desc[UR20][R26.64+0x8], R13 ;  /* 0x0000080d1a00d986 */ /* 0x000fe2000c101114 */
[----:B------:R-:W-:-:S03]  /*1f5b0*/  ISETP.LT.OR P5, PT, R0, 0x11, !P0 ;  /* 0x000000110000780c */ /* 0x000fc600047a1670 */
[----:B------:R1:W-:Y:S01]  /*1f5c0*/  @!P3 STG.E.U8 desc[UR20][R28.64+0x10], R9 ;  /* 0x000010091c00b986 */ /* 0x0003e2000c101114 */
[C---:B------:R-:W-:Y:S02]  /*1f5d0*/  ISETP.LT.OR P3, PT, R0.reuse, 0x19, !P1 ;  /* 0x000000190000780c */ /* 0x040fe40004f61670 */
[----:B0-----:R-:W-:Y:S01]  /*1f5e0*/  F2FP.SATFINITE.E4M3.F32.PACK_AB_MERGE_C R7, RZ, R2, RZ ;  /* 0x00000002ff07723e */ /* 0x001fe200048070ff */
[----:B------:R0:W-:Y:S01]  /*1f5f0*/  @!P2 STG.E.U8 desc[UR20][R28.64+0x11], R11 ;  /* 0x0000110b1c00a986 */ /* 0x0001e2000c101114 */
[----:B------:R-:W-:Y:S02]  /*1f600*/  ISETP.LT.OR P2, PT, R0, 0x1a, !P1 ;  /* 0x0000001a0000780c */ /* 0x000fe40004f41670 */
[----:B-1----:R-:W-:Y:S01]  /*1f610*/  F2FP.SATFINITE.E4M3.F32.PACK_AB_MERGE_C R9, RZ, R3, RZ ;  /* 0x00000003ff09723e */ /* 0x002fe200048070ff */
[----:B------:R-:W-:Y:S02]  /*1f620*/  FMUL R2, R38, UR22 ;  /* 0x0000001626027c20 */ /* 0x000fe40008400000 */
[----:B------:R-:W3:Y:S01]  /*1f630*/  LDL.LU R38, [R1+0x2b4] ;  /* 0x0002b40001267983 */ /* 0x000ee20000300800 */
[----:B0-----:R-:W-:-:S03]  /*1f640*/  F2FP.SATFINITE.E4M3.F32.PACK_AB_MERGE_C R11, RZ, R4, RZ ;  /* 0x00000004ff0b723e */ /* 0x001fc600048070ff */
[----:B------:R0:W-:Y:S01]  /*1f650*/  @!P6 STG.E.U8 desc[UR20][R26.64+0x11], R7 ;  /* 0x000011071a00e986 */ /* 0x0001e2000c101114 */
[----:B------:R-:W-:Y:S01]  /*1f660*/  ISETP.LT.OR P6, PT, R0, 0x1a, !P0 ;  /* 0x0000001a0000780c */ /* 0x000fe200047c1670 */
[----:B------:R-:W-:Y:S02]  /*1f670*/  FMUL R3, R37, UR22 ;  /* 0x0000001625037c20 */ /* 0x000fe40008400000 */
[----:B------:R-:W3:Y:S01]  /*1f680*/  LDL.LU R37, [R1+0x2b8] ;  /* 0x0002b80001257983 */ /* 0x000ee20000300800 */
[----:B0-----:R-:W-:-:S03]  /*1f690*/  F2FP.SATFINITE.E4M3.F32.PACK_AB_MERGE_C R7, RZ, R2, RZ ;  /* 0x00000002ff07723e */ /* 0x001fc600048070ff */
[----:B------:R-:W-:Y:S04]  /*1f6a0*/  @!P5 STG.E.U8 desc[UR20][R26.64+0x10], R15 ;  /* 0x0000100f1a00d986 */ /* 0x000fe8000c101114 */
        /* <DEDUP_REMOVED lines=13> */
[----:B------:R-:W5:Y:S02]  /*1f780*/  LDL.LU R33, [R1+0x2c8] ;  /* 0x0002c80001217983 */ /* 0x000f640000300800 */
        /* <DEDUP_REMOVED lines=8> */
[----:B------:R-:W-:Y:S02]  /*1f810*/  F2FP.SATFINITE.E4M3.F32.PACK_AB_MERGE_C R5, RZ, R5, RZ ;  /* 0x00000005ff05723e */ /* 0x000fe400048070ff */
[----:B------:R-:W-:-:S05]  /*1f820*/  ISETP.LT.OR P6, PT, R0, 0x22, !P0 ;  /* 0x000000220000780c */ /* 0x000fca00047c1670 */
[----:B------:R0:W-:Y:S01]  /*1f830*/  @!P5 STG.E.U8 desc[UR20][R26.64+0x18], R5 ;  /* 0x000018051a00d986 */ /* 0x0001e2000c101114 */
[----:B------:R-:W-:-:S03]  /*1f840*/  ISETP.LT.OR P5, PT, R0, 0x21, !P0 ;  /* 0x000000210000780c */ /* 0x000fc600047a1670 */
[----:B------:R-:W-:Y:S01]  /*1f850*/  @!P3 STG.E.U8 desc[UR20][R28.64+0x20], R9 ;  /* 0x000020091c00b986 */ /* 0x000fe2000c101114 */
[----:B------:R-:W-:-:S03]  /*1f860*/  ISETP.LT.OR P3, PT, R0, 0x29, !P1 ;  /* 0x000000290000780c */ /* 0x000fc60004f61670 */
[----:B------:R1:W-:Y:S01]  /*1f870*/  @!P2 STG.E.U8 desc[UR20][R28.64+0x21], R11 ;  /* 0x0000210b1c00a986 */ /* 0x0003e2000c101114 */
[----:B------:R-:W-:Y:S02]  /*1f880*/  ISETP.LT.OR P2, PT, R0, 0x2a, !P1 ;  /* 0x0000002a0000780c */ /* 0x000fe40004f41670 */
[----:B0-----:R-:W-:Y:S02]  /*1f890*/  F2FP.SATFINITE.E4M3.F32.PACK_AB_MERGE_C R5, RZ, R3, RZ ;  /* 0x00000003ff05723e */ /* 0x001fe400048070ff */
[----:B-1----:R-:W-:Y:S01]  /*1f8a0*/  F2FP.SATFINITE.E4M3.F32.PACK_AB_MERGE_C R11, RZ, R2, RZ ;  /* 0x00000002ff0b723e */ /* 0x002fe200048070ff */
[----:B------:R-:W-:Y:S02]  /*1f8b0*/  FMUL R2, R38, UR22 ;  /* 0x0000001626027c20 */ /* 0x000fe40008400000 */
[----:B------:R-:W3:Y:S01]  /*1f8c0*/  LDL.LU R38, [R1+0x2d4] ;  /* 0x0002d40001267983 */ /* 0x000ee20000300800 */
[----:B------:R-:W-:-:S03]  /*1f8d0*/  F2FP.SATFINITE.E4M3.F32.PACK_AB_MERGE_C R9, RZ, R4, RZ ;  /* 0x00000004ff09723e */ /* 0x000fc600048070ff */
[----:B------:R-:W-:Y:S01]  /*1f8e0*/  @!P6 STG.E.U8 desc[UR20][R26.64+0x21], R5 ;  /* 0x000021051a00e986 */ /* 0x000fe2000c101114 */
[----:B------:R-:W-:Y:S01]  /*1f8f0*/  ISETP.LT.OR P6, PT, R0, 0x2a, !P0 ;  /* 0x0000002a0000780c */ /* 0x000fe200047c1670 */
[----:B------:R-:W-:Y:S02]  /*1f900*/  FMUL R3, R37, UR22 ;  /* 0x0000001625037c20 */ /* 0x000fe40008400000 */
[----:B------:R-:W3:Y:S04]  /*1f910*/  LDL.LU R37, [R1+0x2d8] ;  /* 0x0002d80001257983 */ /* 0x000ee80000300800 */
[----:B------:R-:W-:Y:S04]  /*1f920*/  @!P5 STG.E.U8 desc[UR20][R26.64+0x20], R13 ;  /* 0x0000200d1a00d986 */ /* 0x000fe8000c101114 */
[----:B------:R0:W-:Y:S04]  /*1f930*/  @!P3 STG.E.U8 desc[UR20][R28.64+0x28], R7 ;  /* 0x000028071c00b986 */ /* 0x0001e8000c101114 */
[----:B------:R1:W-:Y:S01]  /*1f940*/  @!P2 STG.E.U8 desc[UR20][R28.64+0x29], R9 ;  /* 0x000029091c00a986 */ /* 0x0003e2000c101114 */
[----:B0-----:R-:W-:-:S02]  /*1f950*/  F2FP.SATFINITE.E4M3.F32.PACK_AB_MERGE_C R7, RZ, R2, RZ ;  /* 0x00000002ff07723e */ /* 0x001fc400048070ff */
[----:B-1----:R-:W-:-:S03]  /*1f960*/  F2FP.SATFINITE.E4M3.F32.PACK_AB_MERGE_C R9, RZ, R3, RZ ;  /* 0x00000003ff09723e */ /* 0x002fc600048070ff */
[----:B------:R0:W-:Y:S01]  /*1f970*/  @!P6 STG.E.U8 desc[UR20][R26.64+0x29], R7 ;  /* 0x000029071a00e986 */ /* 0x0001e2000c101114 */
[----:B--2---:R-:W-:-:S03]  /*1f980*/  FMUL R4, R36, UR22 ;  /* 0x0000001624047c20 */ /* 0x004fc60008400000 */
[----:B------:R-:W2:Y:S02]  /*1f990*/  LDL.LU R36, [R1+0x2dc] ;  /* 0x0002dc0001247983 */ /* 0x000ea40000300800 */
[----:B------:R-:W-:Y:S01]  /*1f9a0*/  F2FP.SATFINITE.E4M3.F32.PACK_AB_MERGE_C R13, RZ, R4, RZ ;  /* 0x00000004ff0d723e */ /* 0x000fe200048070ff */
        /* <DEDUP_REMOVED lines=15> */
[----:B------:R-:W-:Y:S01]  /*1faa0*/  @!P5 STG.E.U8 desc[UR20][R26.64+0x28], R11 ;  /* 0x0000280b1a00d986 */ /* 0x000fe2000c101114 */
[----:B------:R-:W-:-:S03]  /*1fab0*/  ISETP.LT.OR P5, PT, R0, 0x31, !P0 ;  /* 0x000000310000780c */ /* 0x000fc600047a1670 */
[----:B------:R0:W-:Y:S01]  /*1fac0*/  @!P2 STG.E.U8 desc[UR20][R28.64+0x31], R13 ;  /* 0x0000310d1c00a986 */ /* 0x0001e2000c101114 */
[----:B------:R-:W-:-:S03]  /*1fad0*/  ISETP.LT.OR P2, PT, R0, 0x3a, !P1 ;  /* 0x0000003a0000780c */ /* 0x000fc60004f41670 */
[----:B------:R1:W-:Y:S01]  /*1fae0*/  @!P3 STG.E.U8 desc[UR20][R28.64+0x30], R9 ;  /* 0x000030091c00b986 */ /* 0x0003e2000c101114 */
[----:B------:R-:W-:Y:S02]  /*1faf0*/  ISETP.LT.OR P3, PT, R0, 0x39, !P1 ;  /* 0x000000390000780c */ /* 0x000fe40004f61670 */
[----:B------:R-:W-:Y:S02]  /*1fb00*/  F2FP.SATFINITE.E4M3.F32.PACK_AB_MERGE_C R5, RZ, R5, RZ ;  /* 0x00000005ff05723e */ /* 0x000fe400048070ff */
[----:B0-----:R-:W-:Y:S02]  /*1fb10*/  F2FP.SATFINITE.E4M3.F32.PACK_AB_MERGE_C R13, RZ, R2, RZ ;  /* 0x00000002ff0d723e */ /* 0x001fe400048070ff */
[----:B-1----:R-:W-:Y:S01]  /*1fb20*/  F2FP.SATFINITE.E4M3.F32.PACK_AB_MERGE_C R9, RZ, R3, RZ ;  /* 0x00000003ff09723e */ /* 0x002fe200048070ff */
[----:B------:R-:W-:Y:S02]  /*1fb30*/  FMUL R3, R38, UR22 ;  /* 0x0000001626037c20 */ /* 0x000fe40008400000 */
[----:B------:R-:W3:Y:S01]  /*1fb40*/  LDL.LU R38, [R1+0x2f4] ;  /* 0x0002f40001267983 */ /* 0x000ee20000300800 */
[----:B------:R-:W-:-:S03]  /*1fb50*/  F2FP.SATFINITE.E4M3.F32.PACK_AB_MERGE_C R11, RZ, R4, RZ ;  /* 0x00000004ff0b723e */ /* 0x000fc600048070ff */
[----:B------:R0:W-:Y:S01]  /*1fb60*/  @!P6 STG.E.U8 desc[UR20][R26.64+0x31], R7 ;  /* 0x000031071a00e986 */ /* 0x0001e2000c101114 */
[----:B------:R-:W-:-:S03]  /*1fb70*/  FMUL R2, R37, UR22 ;  /* 0x0000001625027c20 */ /* 0x000fc60008400000 */
[----:B------:R-:W3:Y:S01]  /*1fb80*/  LDL.LU R37, [R1+0x2f8] ;  /* 0x0002f80001257983 */ /* 0x000ee20000300800 */
[----:B------:R-:W-:Y:S02]  /*1fb90*/  ISETP.LT.OR P6, PT, R0, 0x3a, !P0 ;  /* 0x0000003a0000780c */ /* 0x000fe400047c1670 */
[----:B0-----:R-:W-:Y:S01]  /*1fba0*/  F2FP.SATFINITE.E4M3.F32.PACK_AB_MERGE_C R7, RZ, R2, RZ ;  /* 0x00000002ff07723e */ /* 0x001fe200048070ff */
[----:B------:R0:W-:Y:S04]  /*1fbb0*/  @!P5 STG.E.U8 desc[UR20][R26.64+0x30], R5 ;  /* 0x000030051a00d986 */ /* 0x0001e8000c101114 */
[----:B------:R-:W-:Y:S04]  /*1fbc0*/  @!P2 STG.E.U8 desc[UR20][R28.64+0x39], R11 ;  /* 0x0000390b1c00a986 */ /* 0x000fe8000c101114 */
[----:B------:R1:W-:Y:S01]  /*1fbd0*/  @!P3 STG.E.U8 desc[UR20][R28.64+0x38], R9 ;  /* 0x000038091c00b986 */ /* 0x0003e2000c101114 */
[----:B0-----:R-:W-:-:S05]  /*1fbe0*/  F2FP.SATFINITE.E4M3.F32.PACK_AB_MERGE_C R5, RZ, R3, RZ ;  /* 0x00000003ff05723e */ /* 0x001fca00048070ff */
        /* <DEDUP_REMOVED lines=42> */
[----:B------:R-:W-:Y:S01]  /*1fe90*/  F2FP.SATFINITE.E4M3.F32.PACK_AB_MERGE_C R11, RZ, R4, RZ ;  /* 0x00000004ff0b723e */ /* 0x000fe200048070ff */
[----:B------:R-:W-:Y:S02]  /*1fea0*/  FMUL R2, R35, UR22 ;  /* 0x0000001623027c20 */ /* 0x000fe40008400000 */
[----:B------:R-:W2:Y:S03]  /*1feb0*/  LDL.LU R35, [R1+0x320] ;  /* 0x0003200001237983 */ /* 0x000ea60000300800 */
[----:B-1----:R-:W-:Y:S01]  /*1fec0*/  F2FP.SATFINITE.E4M3.F32.PACK_AB_MERGE_C R13, RZ, R2, RZ ;  /* 0x00000002ff0d723e */ /* 0x002fe200048070ff */
        /* <DEDUP_REMOVED lines=146> */
[----:B------:R-:W-:-:S03]  /*207f0*/  FMUL R3, R37, UR22 ;  /* 0x0000001625037c20 */ /* 0x000fc60008400000 */
[----:B------:R-:W3:Y:S04]  /*20800*/  LDL.LU R37, [R1+0x398] ;  /* 0x0003980001257983 */ /* 0x000ee80000300800 */
[----:B------:R-:W-:Y:S04]  /*20810*/  @!P5 STG.E.U8 desc[UR20][R26.64+0x80], R13 ;  /* 0x0000800d1a00d986 */ /* 0x000fe8000c101114 */
[----:B------:R0:W-:Y:S04]  /*20820*/  @!P3 STG.E.U8 desc[UR20][R28.64+0x88], R7 ;  /* 0x000088071c00b986 */ /* 0x0001e8000c101114 */
[----:B------:R1:W-:Y:S01]  /*20830*/  @!P2 STG.E.U8 desc[UR20][R28.64+0x89], R9 ;  /* 0x000089091c00a986 */ /* 0x0003e2000c101114 */
[----:B0-----:R-:W-:-:S02]  /*20840*/  F2FP.SATFINITE.E4M3.F32.PACK_AB_MERGE_C R7, RZ, R2, RZ ;  /* 0x00000002ff07723e */ /* 0x001fc400048070ff */
[----:B-1----:R-:W-:Y:S01]  /*20850*/  F2FP.SATFINITE.E4M3.F32.PACK_AB_MERGE_C R9, RZ, R3, RZ ;  /* 0x00000003ff09723e */ /* 0x002fe200048070ff */
[----:B--2---:R-:W-:Y:S02]  /*20860*/  FMUL R4, R36, UR22 ;  /* 0x0000001624047c20 */ /* 0x004fe40008400000 */
[----:B------:R-:W2:Y:S03]  /*20870*/  LDL.LU R36, [R1+0x39c] ;  /* 0x00039c0001247983 */ /* 0x000ea60000300800 */
[----:B------:R-:W-:Y:S01]  /*20880*/  F2FP.SATFINITE.E4M3.F32.PACK_AB_MERGE_C R13, RZ, R4, RZ ;  /* 0x00000004ff0d723e */ /* 0x000fe200048070ff */
[----:B------:R-:W-:Y:S02]  /*20890*/  FMUL R5, R35, UR22 ;  /* 0x0000001623057c20 */ /* 0x000fe40008400000 */
[----:B------:R-:W2:Y:S01]  /*208a0*/  LDL.LU R35, [R1+0x3a0] ;  /* 0x0003a00001237983 */ /* 0x000ea20000300800 */
[----:B----4-:R-:W-:-:S03]  /*208b0*/  FMUL R2, R34, UR22 ;  /* 0x0000001622027c20 */ /* 0x010fc60008400000 */
[----:B------:R-:W4:Y:S01]  /*208c0*/  LDL.LU R34, [R1+0x3a4] ;  /* 0x0003a40001227983 */ /* 0x000f220000300800 */
[----:B-----5:R-:W-:-:S03]  /*208d0*/  FMUL R3, R33, UR22 ;  /* 0x0000001621037c20 */ /* 0x020fc60008400000 */
[----:B------:R-:W5:Y:S01]  /*208e0*/  LDL.LU R33, [R1+0x3a8] ;  /* 0x0003a80001217983 */ /* 0x000f620000300800 */
        /* <DEDUP_REMOVED lines=16> */
[----:B------:R-:W-:Y:S01]  /*209f0*/  @!P2 STG.E.U8 desc[UR20][R28.64+0x91], R13 ;  /* 0x0000910d1c00a986 */ /* 0x000fe2000c101114 */
[----:B------:R-:W-:Y:S02]  /*20a00*/  ISETP.LT.OR P2, PT, R0, 0x9a, !P1 ;  /* 0x0000009a0000780c */ /* 0x000fe40004f41670 */
        /* <DEDUP_REMOVED lines=82> */
[----:B------:R0:W-:Y:S01]  /*20f30*/  @!P6 STG.E.U8 desc[UR20][R26.64+0xb1], R7 ;  /* 0x0000b1071a00e986 */ /* 0x0001e2000c101114 */
[----:B------:R-:W-:-:S03]  /*20f40*/  FMUL R3, R38, UR22 ;  /* 0x0000001626037c20 */ /* 0x000fc60008400000 */
[----:B------:R-:W3:Y:S01]  /*20f50*/  LDL.LU R38, [R1+0x3f4] ;  /* 0x0003f40001267983 */ /* 0x000ee20000300800 */
[----:B------:R-:W-:Y:S02]  /*20f60*/  F2FP.SATFINITE.E4M3.F32.PACK_AB_MERGE_C R11, RZ, R4, RZ ;  /* 0x00000004ff0b723e */ /* 0x000fe400048070ff */
[----:B------:R-:W-:Y:S01]  /*20f70*/  ISETP.LT.OR P6, PT, R0, 0xba, !P0 ;  /* 0x000000ba0000780c */ /* 0x000fe200047c1670 */
[----:B------:R-:W-:Y:S02]  /*20f80*/  FMUL R2, R37, UR22 ;  /* 0x0000001625027c20 */ /* 0x000fe40008400000 */
[----:B------:R-:W3:Y:S03]  /*20f90*/  LDL.LU R37, [R1+0x3f8] ;  /* 0x0003f80001257983 */ /* 0x000ee60000300800 */
        /* <DEDUP_REMOVED lines=31> */
[----:B-1----:R-:W-:-:S03]  /*21190*/  F2FP.SATFINITE.E4M3.F32.PACK_AB_MERGE_C R9, RZ, R3, RZ ;  /* 0x00000003ff09723e */ /* 0x002fc600048070ff */
[----:B------:R0:W-:Y:S01]  /*211a0*/  @!P6 STG.E.U8 desc[UR20][R26.64+0xc1], R7 ;  /* 0x0000c1071a00e986 */ /* 0x0001e2000c101114 */
[----:B------:R-:W-:Y:S01]  /*211b0*/  FMUL R2, R38, UR22 ;  /* 0x0000001626027c20 */ /* 0x000fe20008400000 */
[----:B------:R-:W-:Y:S02]  /*211c0*/  ISETP.LT.OR P6, PT, R0, 0xca, !P0 ;  /* 0x000000ca0000780c */ /* 0x000fe400047c1670 */
[----:B------:R-:W3:Y:S01]  /*211d0*/  LDL.LU R38, [R1+0x414] ;  /* 0x0004140001267983 */ /* 0x000ee20000300800 */
[----:B------:R-:W-:Y:S01]  /*211e0*/  F2FP.SATFINITE.E4M3.F32.PACK_AB_MERGE_C R13, RZ, R4, RZ ;  /* 0x00000004ff0d723e */ /* 0x000fe200048070ff */
        /* <DEDUP_REMOVED lines=24> */
[C---:B------:R-:W-:Y:S01]  /*21370*/  ISETP.LT.OR P3, PT, R0.reuse, 0xd1, !P1 ;  /* 0x000000d10000780c */ /* 0x040fe20004f61670 */
[----:B------:R-:W3:Y:S01]  /*21380*/  LDL.LU R40, [R1+0x434] ;  /* 0x0004340001287983 */ /* 0x000ee20000300800 */
[C---:B------:R-:W-:Y:S02]  /*21390*/  ISETP.LT.OR P2, PT, R0.reuse, 0xd2, !P1 ;  /* 0x000000d20000780c */ /* 0x040fe40004f41670 */
[----:B------:R-:W-:Y:S02]  /*213a0*/  ISETP.LT.OR P6, PT, R0, 0xd2, !P0 ;  /* 0x000000d20000780c */ /* 0x000fe400047c1670 */
[----:B------:R-:W-:-:S05]  /*213b0*/  F2FP.SATFINITE.E4M3.F32.PACK_AB_MERGE_C R5, RZ, R5, RZ ;  /* 0x00000005ff05723e */ /* 0x000fca00048070ff */
[----:B------:R0:W-:Y:S01]  /*213c0*/  @!P5 STG.E.U8 desc[UR20][R26.64+0xc8], R5 ;  /* 0x0000c8051a00d986 */ /* 0x0001e2000c101114 */
[----:B------:R-:W-:-:S03]  /*213d0*/  ISETP.LT.OR P5, PT, R0, 0xd1, !P0 ;  /* 0x000000d10000780c */ /* 0x000fc600047a1670 */
[----:B------:R-:W-:Y:S01]  /*213e0*/  @!P3 STG.E.U8 desc[UR20][R28.64+0xd0], R9 ;  /* 0x0000d0091c00b986 */ /* 0x000fe2000c101114 */
[----:B------:R-:W-:-:S03]  /*213f0*/  ISETP.LT.OR P3, PT, R0, 0xd9, !P1 ;  /* 0x000000d90000780c */ /* 0x000fc60004f61670 */
[----:B------:R1:W-:Y:S01]  /*21400*/  @!P2 STG.E.U8 desc[UR20][R28.64+0xd1], R11 ;  /* 0x0000d10b1c00a986 */ /* 0x0003e2000c101114 */
[----:B0-----:R-:W-:Y:S02]  /*21410*/  F2FP.SATFINITE.E4M3.F32.PACK_AB_MERGE_C R5, RZ, R3, RZ ;  /* 0x00000003ff05723e */ /* 0x001fe400048070ff */
[----:B------:R-:W-:-:S03]  /*21420*/  ISETP.LT.OR P2, PT, R0, 0xda, !P1 ;  /* 0x000000da0000780c */ /* 0x000fc60004f41670 */
[----:B------:R-:W-:Y:S01]  /*21430*/  @!P6 STG.E.U8 desc[UR20][R26.64+0xd1], R5 ;  /* 0x0000d1051a00e986 */ /* 0x000fe2000c101114 */
[----:B-1----:R-:W-:Y:S02]  /*21440*/  F2FP.SATFINITE.E4M3.F32.PACK_AB_MERGE_C R11, RZ, R2, RZ ;  /* 0x00000002ff0b723e */ /* 0x002fe400048070ff */
[----:B------:R-:W-:Y:S01]  /*21450*/  ISETP.LT.OR P6, PT, R0, 0xda, !P0 ;  /* 0x000000da0000780c */ /* 0x000fe200047c1670 */
[----:B------:R-:W-:Y:S02]  /*21460*/  FMUL R2, R38, UR22 ;  /* 0x0000001626027c20 */ /* 0x000fe40008400000 */
[----:B------:R-:W3:Y:S01]  /*21470*/  LDL.LU R38, [R1+0x438] ;  /* 0x0004380001267983 */ /* 0x000ee20000300800 */
[----:B------:R-:W-:Y:S01]  /*21480*/  F2FP.SATFINITE.E4M3.F32.PACK_AB_MERGE_C R9, RZ, R4, RZ ;  /* 0x00000004ff09723e */ /* 0x000fe200048070ff */
        /* <DEDUP_REMOVED lines=14> */
[----:B------:R-:W4:Y:S02]  /*21570*/  LDL.LU R34, [R1+0x448] ;  /* 0x0004480001227983 */ /* 0x000f240000300800 */
[----:B0-----:R-:W-:Y:S01]  /*21580*/  F2FP.SATFINITE.E4M3.F32.PACK_AB_MERGE_C R7, RZ, R2, RZ ;  /* 0x00000002ff07723e */ /* 0x001fe200048070ff */
[----:B-----5:R-:W-:Y:S02]  /*21590*/  FMUL R3, R33, UR22 ;  /* 0x0000001621037c20 */ /* 0x020fe40008400000 */
[----:B------:R-:W5:Y:S01]  /*215a0*/  LDL.LU R33, [R1+0x44c] ;  /* 0x00044c0001217983 */ /* 0x000f620000300800 */
[----:B---3--:R-:W-:-:S03]  /*215b0*/  FMUL R4, R31, UR22 ;  /* 0x000000161f047c20 */ /* 0x008fc60008400000 */
        /* <DEDUP_REMOVED lines=13> */
[----:B------:R-:W-:Y:S02]  /*21690*/  F2FP.SATFINITE.E4M3.F32.PACK_AB_MERGE_C R5, RZ, R5, RZ ;  /* 0x00000005ff05723e */ /* 0x000fe400048070ff */
[----:B0-----:R-:W-:Y:S01]  /*216a0*/  F2FP.SATFINITE.E4M3.F32.PACK_AB_MERGE_C R11, RZ, R4, RZ ;  /* 0x00000004ff0b723e */ /* 0x001fe200048070ff */
[----:B------:R-:W-:Y:S01]  /*216b0*/  @!P6 STG.E.U8 desc[UR20][R26.64+0xe1], R7 ;  /* 0x0000e1071a00e986 */ /* 0x000fe2000c101114 */
[C---:B------:R-:W-:Y:S02]  /*216c0*/  ISETP.LT.OR P6, PT, R0.reuse, 0xea, !P0 ;  /* 0x000000ea0000780c */ /* 0x040fe400047c1670 */
[----:B-1----:R-:W-:Y:S01]  /*216d0*/  F2FP.SATFINITE.E4M3.F32.PACK_AB_MERGE_C R9, RZ, R3, RZ ;  /* 0x00000003ff09723e */ /* 0x002fe200048070ff */
[----:B------:R0:W-:Y:S01]  /*216e0*/  @!P5 STG.E.U8 desc[UR20][R26.64+0xe0], R5 ;  /* 0x0000e0051a00d986 */ /* 0x0001e2000c101114 */
[----:B------:R-:W-:-:S03]  /*216f0*/  ISETP.LT.OR P5, PT, R0, 0xe9, !P0 ;  /* 0x000000e90000780c */ /* 0x000fc600047a1670 */
[----:B------:R-:W-:Y:S01]  /*21700*/  @!P2 STG.E.U8 desc[UR20][R28.64+0xe9], R11 ;  /* 0x0000e90b1c00a986 */ /* 0x000fe2000c101114 */
[----:B------:R-:W-:Y:S01]  /*21710*/  ISETP.LT.OR P2, PT, R0, 0xf2, !P1 ;  /* 0x000000f20000780c */ /* 0x000fe20004f41670 */
[----:B------:R-:W-:Y:S02]  /*21720*/  FMUL R3, R40, UR22 ;  /* 0x0000001628037c20 */ /* 0x000fe40008400000 */
[----:B------:R1:W-:Y:S01]  /*21730*/  @!P3 STG.E.U8 desc[UR20][R28.64+0xe8], R9 ;  /* 0x0000e8091c00b986 */ /* 0x0003e2000c101114 */
[----:B------:R-:W-:Y:S02]  /*21740*/  ISETP.LT.OR P3, PT, R0, 0xf1, !P1 ;  /* 0x000000f10000780c */ /* 0x000fe40004f61670 */
[----:B------:R-:W-:Y:S01]  /*21750*/  F2FP.SATFINITE.E4M3.F32.PACK_AB_MERGE_C R13, RZ, R2, RZ ;  /* 0x00000002ff0d723e */ /* 0x000fe200048070ff */
[----:B------:R-:W-:Y:S01]  /*21760*/  FMUL R2, R38, UR22 ;  /* 0x0000001626027c20 */ /* 0x000fe20008400000 */
[----:B------:R-:W-:Y:S01]  /*21770*/  FMUL R4, R37, UR22 ;  /* 0x0000001625047c20 */ /* 0x000fe20008400000 */
[----:B------:R-:W-:-:S03]  /*21780*/  F2FP.SATFINITE.E4M3.F32.PACK_AB_MERGE_C R3, RZ, R3, RZ ;  /* 0x00000003ff03723e */ /* 0x000fc600048070ff */
[----:B0-----:R-:W-:Y:S02]  /*21790*/  F2FP.SATFINITE.E4M3.F32.PACK_AB_MERGE_C R5, RZ, R2, RZ ;  /* 0x00000002ff05723e */ /* 0x001fe400048070ff */
[----:B------:R-:W-:Y:S01]  /*217a0*/  F2FP.SATFINITE.E4M3.F32.PACK_AB_MERGE_C R7, RZ, R4, RZ ;  /* 0x00000004ff07723e */ /* 0x000fe200048070ff */
[----:B------:R-:W-:Y:S01]  /*217b0*/  @!P5 STG.E.U8 desc[UR20][R26.64+0xe8], R13 ;  /* 0x0000e80d1a00d986 */ /* 0x000fe2000c101114 */
[----:B------:R-:W-:-:S03]  /*217c0*/  ISETP.LT.OR P5, PT, R0, 0xf1, !P0 ;  /* 0x000000f10000780c */ /* 0x000fc600047a1670 */
[----:B------:R-:W-:Y:S01]  /*217d0*/  @!P6 STG.E.U8 desc[UR20][R26.64+0xe9], R3 ;  /* 0x0000e9031a00e986 */ /* 0x000fe2000c101114 */
[----:B------:R-:W-:-:S03]  /*217e0*/  ISETP.LT.OR P6, PT, R0, 0xf2, !P0 ;  /* 0x000000f20000780c */ /* 0x000fc600047c1670 */
[----:B------:R0:W-:Y:S01]  /*217f0*/  @!P2 STG.E.U8 desc[UR20][R28.64+0xf1], R7 ;  /* 0x0000f1071c00a986 */ /* 0x0001e2000c101114 */
[C---:B------:R-:W-:Y:S02]  /*21800*/  ISETP.LT.OR P2, PT, R0.reuse, 0xf9, !P1 ;  /* 0x000000f90000780c */ /* 0x040fe40004f41670 */
[C---:B------:R-:W-:Y:S01]  /*21810*/  ISETP.LT.OR P1, PT, R0.reuse, 0xfa, !P1 ;  /* 0x000000fa0000780c */ /* 0x040fe20004f21670 */
[----:B------:R3:W-:Y:S01]  /*21820*/  @!P3 STG.E.U8 desc[UR20][R28.64+0xf0], R5 ;  /* 0x0000f0051c00b986 */ /* 0x0007e2000c101114 */
[C---:B------:R-:W-:Y:S02]  /*21830*/  ISETP.LT.OR P3, PT, R0.reuse, 0xf9, !P0 ;  /* 0x000000f90000780c */ /* 0x040fe40004761670 */
[----:B------:R-:W-:Y:S01]  /*21840*/  ISETP.LT.OR P0, PT, R0, 0xfa, !P0 ;  /* 0x000000fa0000780c */ /* 0x000fe20004701670 */
[----:B--2---:R-:W-:-:S05]  /*21850*/  FMUL R2, R36, UR22 ;  /* 0x0000001624027c20 */ /* 0x004fca0008400000 */
[----:B-1----:R-:W-:-:S05]  /*21860*/  F2FP.SATFINITE.E4M3.F32.PACK_AB_MERGE_C R9, RZ, R2, RZ ;  /* 0x00000002ff09723e */ /* 0x002fca00048070ff */
[----:B------:R1:W-:Y:S01]  /*21870*/  @!P5 STG.E.U8 desc[UR20][R26.64+0xf0], R9 ;  /* 0x0000f0091a00d986 */ /* 0x0003e2000c101114 */
[----:B------:R-:W-:-:S05]  /*21880*/  FMUL R0, R35, UR22 ;  /* 0x0000001623007c20 */ /* 0x000fca0008400000 */
[----:B0-----:R-:W-:Y:S01]  /*21890*/  F2FP.SATFINITE.E4M3.F32.PACK_AB_MERGE_C R7, RZ, R0, RZ ;  /* 0x00000000ff07723e */ /* 0x001fe200048070ff */
[----:B----4-:R-:W-:Y:S01]  /*218a0*/  FMUL R2, R34, UR22 ;  /* 0x0000001622027c20 */ /* 0x010fe20008400000 */
[----:B-----5:R-:W-:-:S04]  /*218b0*/  FMUL R3, R33, UR22 ;  /* 0x0000001621037c20 */ /* 0x020fc80008400000 */
[----:B------:R-:W-:Y:S02]  /*218c0*/  F2FP.SATFINITE.E4M3.F32.PACK_AB_MERGE_C R11, RZ, R2, RZ ;  /* 0x00000002ff0b723e */ /* 0x000fe400048070ff */
[----:B------:R-:W-:Y:S01]  /*218d0*/  F2FP.SATFINITE.E4M3.F32.PACK_AB_MERGE_C R3, RZ, R3, RZ ;  /* 0x00000003ff03723e */ /* 0x000fe200048070ff */
[----:B------:R1:W-:Y:S01]  /*218e0*/  @!P6 STG.E.U8 desc[UR20][R26.64+0xf1], R7 ;  /* 0x0000f1071a00e986 */ /* 0x0003e2000c101114 */
[----:B---3--:R-:W-:Y:S01]  /*218f0*/  FMUL R4, R31, UR22 ;  /* 0x000000161f047c20 */ /* 0x008fe20008400000 */
[----:B------:R-:W-:-:S04]  /*21900*/  FMUL R5, R30, UR22 ;  /* 0x000000161e057c20 */ /* 0x000fc80008400000 */
[----:B------:R-:W-:Y:S02]  /*21910*/  F2FP.SATFINITE.E4M3.F32.PACK_AB_MERGE_C R13, RZ, R4, RZ ;  /* 0x00000004ff0d723e */ /* 0x000fe400048070ff */
[----:B------:R-:W-:Y:S01]  /*21920*/  F2FP.SATFINITE.E4M3.F32.PACK_AB_MERGE_C R5, RZ, R5, RZ ;  /* 0x00000005ff05723e */ /* 0x000fe200048070ff */
[----:B------:R1:W-:Y:S04]  /*21930*/  @!P2 STG.E.U8 desc[UR20][R28.64+0xf8], R11 ;  /* 0x0000f80b1c00a986 */ /* 0x0003e8000c101114 */
[----:B------:R1:W-:Y:S04]  /*21940*/  @!P1 STG.E.U8 desc[UR20][R28.64+0xf9], R3 ;  /* 0x0000f9031c009986 */ /* 0x0003e8000c101114 */
[----:B------:R1:W-:Y:S04]  /*21950*/  @!P3 STG.E.U8 desc[UR20][R26.64+0xf8], R13 ;  /* 0x0000f80d1a00b986 */ /* 0x0003e8000c101114 */
[----:B------:R1:W-:Y:S02]  /*21960*/  @!P0 STG.E.U8 desc[UR20][R26.64+0xf9], R5 ;  /* 0x0000f9051a008986 */ /* 0x0003e4000c101114 */
.L_x_552:
[----:B------:R-:W-:Y:S05]  /*21970*/  BSYNC B0 ;  /* 0x0000000000007941 */ /* 0x000fea0003800000 */
.L_x_38:
[----:B-12---:R-:W2:Y:S04]  /*21980*/  LDL.LU R3, [R1+0x460] ;  /* 0x0004600001037983 */ /* 0x006ea80000300800 */
[----:B------:R-:W2:Y:S01]  /*21990*/  LDL.LU R2, [R1+0x464] ;  /* 0x0004640001027983 */ /* 0x000ea20000300800 */
[----:B------:R-:W-:Y:S01]  /*219a0*/  ULDC UR6, c[0x0][0xc] ;  /* 0x0000030000067ab9 */ /* 0x000fe20000000800 */
[----:B------:R-:W-:Y:S01]  /*219b0*/  ULDC UR7, c[0x0][0x10] ;  /* 0x0000040000077ab9 */ /* 0x000fe20000000800 */
[----:B---34-:R-:W2:Y:S01]  /*219c0*/  LDC R5, c[0x0][0x14] ;  /* 0x00000500ff057b82 */ /* 0x018ea20000000800 */
[----:B------:R-:W-:Y:S01]  /*219d0*/  UIMAD.WIDE.U32 UR6, UR6, UR7, URZ ;  /* 0x00000007060672a5 */ /* 0x000fe2000f8e003f */
[----:B-----5:R-:W-:Y:S01]  /*219e0*/  PRMT R0, RZ, 0x7610, R0 ;  /* 0x00007610ff007816 */ /* 0x020fe20000000000 */
[----:B------:R-:W-:-:S04]  /*219f0*/  UMOV UR10, 0xffffffff ;  /* 0xffffffff000a7882 */ /* 0x000fc80000000000 */
[----:B--2---:R-:W-:-:S04]  /*21a00*/  IMAD.WIDE.U32 R2, R5, UR6, R2 ;  /* 0x0000000605027c25 */ /* 0x004fc8000f8e0002 */
[----:B------:R-:W-:Y:S01]  /*21a10*/  IMAD R5, R5, UR7, RZ ;  /* 0x0000000705057c24 */ /* 0x000fe2000f8e02ff */
[----:B------:R-:W-:Y:S01]  /*21a20*/  ULDC.64 UR6, c[0x0][0x650] ;  /* 0x0001940000067ab9 */ /* 0x000fe20000000a00 */
[----:B------:R-:W-:Y:S01]  /*21a30*/  IMAD.MOV.U32 R11, RZ, RZ, R2 ;  /* 0x000000ffff0b7224 */ /* 0x000fe200078e0002 */
[----:B------:R-:W-:Y:S01]  /*21a40*/  ISETP.GE.U32.AND P0, PT, R2, UR6, PT ;  /* 0x0000000602007c0c */ /* 0x000fe2000bf06070 */
[----:B------:R-:W-:Y:S02]  /*21a50*/  IMAD.IADD R13, R3, 0x1, R5 ;  /* 0x00000001030d7824 */ /* 0x000fe400078e0205 */
[----:B------:R-:W-:-:S03]  /*21a60*/  IMAD.MOV.U32 R2, RZ, RZ, -0x1 ;  /* 0xffffffffff027424 */ /* 0x000fc600078e00ff */
[----:B------:R1:W-:Y:S01]  /*21a70*/  STL [R1+0x460], R13 ;  /* 0x0004600d01007387 */ /* 0x0003e20000100800 */
[----:B------:R-:W-:-:S03]  /*21a80*/  ISETP.GE.U32.AND.EX P0, PT, R13, UR7, PT, P0 ;  /* 0x000000070d007c0c */ /* 0x000fc6000bf06100 */
[----:B------:R1:W-:Y:S04]  /*21a90*/  STL [R1+0x464], R11 ;  /* 0x0004640b01007387 */ /* 0x0003e80000100800 */
[----:B------:R1:W-:Y:S06]  /*21aa0*/  STL [R1+0x468], R2 ;  /* 0x0004680201007387 */ /* 0x0003ec0000100800 */
[----:B------:R-:W-:Y:S05]  /*21ab0*/  @P0 BRA `(.L_x_553) ;  /* 0x0000000400740947 */ /* 0x000fea0003800000 */
[----:B------:R-:W2:Y:S01]  /*21ac0*/  S2R R8, SR_CTAID.X ;  /* 0x0000000000087919 */ /* 0x000ea20000002500 */
[----:B------:R-:W-:Y:S01]  /*21ad0*/  ULDC.64 UR16, c[0x0][0x628] ;  /* 0x00018a0000107ab9 */ /* 0x000fe20000000a00 */
[----:B------:R-:W3:Y:S01]  /*21ae0*/  LDC R9, c[0x0][0x144] ;  /* 0x00005100ff097b82 */ /* 0x000ee20000000800 */
[----:B------:R-:W-:Y:S01]  /*21af0*/  ULDC UR6, c[0x0][0x150] ;  /* 0x0000540000067ab9 */ /* 0x000fe20000000800 */
[----:B------:R-:W4:Y:S01]  /*21b00*/  S2R R12, SR_CTAID.Y ;  /* 0x00000000000c7919 */ /* 0x000f220000002600 */
[----:B------:R-:W-:Y:S01]  /*21b10*/  ISETP.NE.U32.AND P0, PT, RZ, UR16, PT ;  /* 0x00000010ff007c0c */ /* 0x000fe2000bf05070 */
[----:B------:R-:W-:Y:S01]  /*21b20*/  ULDC UR18, c[0x0][0x630] ;  /* 0x00018c0000127ab9 */ /* 0x000fe20000000800 */
[----:B------:R-:W-:Y:S02]  /*21b30*/  R2UR UR14, R11 ;  /* 0x000000000b0e72ca */ /* 0x000fe400000e0000 */
[----:B------:R-:W-:Y:S01]  /*21b40*/  ISETP.NE.AND.EX P0, PT, RZ, UR17, PT, P0 ;  /* 0x00000011ff007c0c */ /* 0x000fe2000bf05300 */
[----:B0-----:R-:W0:Y:S01]  /*21b50*/  LDC.64 R6, c[0x0][0x620] ;  /* 0x00018800ff067b82 */ /* 0x001e220000000a00 */
[----:B------:R-:W-:-:S02]  /*21b60*/  R2UR UR15, R13 ;  /* 0x000000000d0f72ca */ /* 0x000fc400000e0000 */
[----:B--2---:R-:W-:-:S05]  /*21b70*/  I2FP.F32.U32 R0, R8 ;  /* 0x0000000800007245 */ /* 0x004fca0000201000 */
[----:B------:R-:W-:-:S06]  /*21b80*/  FMUL R0, R0, UR6 ;  /* 0x0000000600007c20 */ /* 0x000fcc0008400000 */
[----:B------:R-:W2:Y:S01]  /*21b90*/  F2I.U32.TRUNC.NTZ R0, R0 ;  /* 0x0000000000007305 */ /* 0x000ea2000020f000 */
[----:B----4-:R-:W-:Y:S05]  /*21ba0*/  @!P0 BRA `(.L_x_554) ;  /* 0x0000000000308947 */ /* 0x010fea0003800000 */
        /* <DEDUP_REMOVED lines=12> */
.L_x_554:
[----:B------:R-:W-:Y:S01]  /*21c70*/  USHF.R.U64 UR10, UR14, UR18, UR15 ;  /* 0x000000120e0a7299 */ /* 0x000fe2000800120f */
[----:B------:R-:W4:Y:S01]  /*21c80*/  LDC.64 R22, c[0x0][0x640] ;  /* 0x00019000ff167b82 */ /* 0x000f220000000a00 */
[----:B------:R-:W-:Y:S01]  /*21c90*/  USHF.R.U32.HI UR6, URZ, UR18, UR15 ;  /* 0x000000123f067299 */ /* 0x000fe2000801160f */
[----:B--2---:R-:W-:Y:S02]  /*21ca0*/  IMAD.MOV R10, RZ, RZ, -R0 ;  /* 0x000000ffff0a7224 */ /* 0x004fe400078e0a00 */
[----:B-1----:R-:W-:Y:S01]  /*21cb0*/  IMAD.MOV.U32 R2, RZ, RZ, R11 ;  /* 0x000000ffff027224 */ /* 0x002fe200078e000b */
[----:B------:R-:W-:Y:S01]  /*21cc0*/  IADD3 R5, P0, RZ, -UR10, RZ ;  /* 0x8000000aff057c10 */ /* 0x000fe2000ff1e0ff */
[----:B---3--:R-:W-:Y:S02]  /*21cd0*/  IMAD R18, R9, R10, R8 ;  /* 0x0000000a09127224 */ /* 0x008fe400078e0208 */
[----:B------:R-:W1:Y:S02]  /*21ce0*/  LDC R4, c[0x0][0x618] ;  /* 0x00018600ff047b82 */ /* 0x000e640000000800 */
[----:B------:R-:W-:Y:S01]  /*21cf0*/  IMAD.X R3, RZ, RZ, ~UR6, P0 ;  /* 0x80000006ff037e24 */ /* 0x000fe200080e06ff */
[----:B------:R-:W-:-:S03]  /*21d00*/  ULDC UR6, c[0x0][0x154] ;  /* 0x0000550000067ab9 */ /* 0x000fc60000000800 */
[-C--:B0-----:R-:W-:Y:S02]  /*21d10*/  IMAD R0, R3, R6.reuse, RZ ;  /* 0x0000000603007224 */ /* 0x081fe400078e02ff */
[----:B------:R-:W0:Y:S01]  /*21d20*/  LDC R14, c[0x0][0x608] ;  /* 0x00018200ff0e7b82 */ /* 0x000e220000000800 */
[----:B------:R-:W-:Y:S02]  /*21d30*/  IMAD.MOV.U32 R3, RZ, RZ, R13 ;  /* 0x000000ffff037224 */ /* 0x000fe400078e000d */
[----:B------:R-:W-:-:S05]  /*21d40*/  IMAD.WIDE.U32 R2, R5, R6, R2 ;  /* 0x0000000605027225 */ /* 0x000fca00078e0002 */
[----:B------:R-:W2:Y:S01]  /*21d50*/  LDC R20, c[0x0][0x658] ;  /* 0x00019600ff147b82 */ /* 0x000ea20000000800 */
[----:B------:R-:W-:Y:S01]  /*21d60*/  IMAD R5, R5, R7, R0 ;  /* 0x0000000705057224 */ /* 0x000fe200078e0200 */
[----:B------:R-:W-:Y:S01]  /*21d70*/  I2FP.F32.U32 R0, R12 ;  /* 0x0000000c00007245 */ /* 0x000fe20000201000 */
[----:B------:R-:W-:Y:S01]  /*21d80*/  IMAD.MOV.U32 R7, RZ, RZ, 0x1 ;  /* 0x00000001ff077424 */ /* 0x000fe200078e00ff */
[----:B----4-:R-:W-:Y:S01]  /*21d90*/  ISETP.NE.U32.AND P0, PT, R22, RZ, PT ;  /* 0x000000ff1600720c */ /* 0x010fe20003f05070 */
[----:B------:R-:W-:Y:S02]  /*21da0*/  IMAD.IADD R3, R3, 0x1, R5 ;  /* 0x0000000103037824 */ /* 0x000fe400078e0205 */
[----:B------:R-:W-:Y:S01]  /*21db0*/  FMUL R0, R0, UR6 ;  /* 0x0000000600007c20 */ /* 0x000fe20008400000 */
[----:B------:R-:W3:Y:S01]  /*21dc0*/  LDC R15, c[0x0][0x148] ;  /* 0x00005200ff0f7b82 */ /* 0x000ee20000000800 */
[----:B------:R-:W-:Y:S01]  /*21dd0*/  ISETP.NE.AND.EX P0, PT, R23, RZ, PT, P0 ;  /* 0x000000ff1700720c */ /* 0x000fe20003f05300 */
[----:B------:R-:W-:Y:S01]  /*21de0*/  IMAD.MOV.U32 R5, RZ, RZ, -0x1 ;  /* 0xffffffffff057424 */ /* 0x000fe200078e00ff */
[-CC-:B-1----:R-:W-:Y:S01]  /*21df0*/  SHF.R.U64 R10, R2, R4.reuse, R3.reuse ;  /* 0x00000004020a7219 */ /* 0x182fe20000001203 */
[----:B------:R1:W4:Y:S01]  /*21e00*/  F2I.U32.TRUNC.NTZ R13, R0 ;  /* 0x00000000000d7305 */ /* 0x000322000020f000 */
[----:B------:R-:W-:-:S03]  /*21e10*/  SHF.R.U32.HI R3, RZ, R4, R3 ;  /* 0x00000004ff037219 */ /* 0x000fc60000011603 */
[----:B------:R-:W1:Y:S01]  /*21e20*/  LDC R16, c[0x0][0x600] ;  /* 0x00018000ff107b82 */ /* 0x000e620000000800 */
[-CC-:B0-----:R-:W-:Y:S02]  /*21e30*/  SHF.R.U64 R8, R10, R14.reuse, R3.reuse ;  /* 0x0000000e0a087219 */ /* 0x181fe40000001203 */
[----:B------:R-:W-:-:S05]  /*21e40*/  SHF.R.U32.HI R3, RZ, R14, R3 ;  /* 0x0000000eff037219 */ /* 0x000fca0000011603 */
[----:B------:R-:W0:Y:S01]  /*21e50*/  LDC R17, c[0x0][0x648] ;  /* 0x00019200ff117b82 */ /* 0x000e220000000800 */
[-CC-:B--2---:R-:W-:Y:S02]  /*21e60*/  SHF.R.U64 R11, R8, R20.reuse, R3.reuse ;  /* 0x00000014080b7219 */ /* 0x184fe40000001203 */
[-C--:B------:R-:W-:Y:S02]  /*21e70*/  SHF.L.U32 R5, R5, R20.reuse, RZ ;  /* 0x0000001405057219 */ /* 0x080fe400000006ff */
[-C--:B------:R-:W-:Y:S01]  /*21e80*/  SHF.R.U32.HI R3, RZ, R20.reuse, R3 ;  /* 0x00000014ff037219 */ /* 0x080fe20000011603 */
[----:B------:R-:W-:Y:S01]  /*21e90*/  IMAD.MOV.U32 R2, RZ, RZ, R11 ;  /* 0x000000ffff027224 */ /* 0x000fe200078e000b */
[----:B------:R-:W-:Y:S01]  /*21ea0*/  SHF.L.U32 R20, R7, R20, RZ ;  /* 0x0000001407147219 */ /* 0x000fe200000006ff */
[----:B------:R-:W2:Y:S01]  /*21eb0*/  LDC R19, c[0x0][0x638] ;  /* 0x00018e00ff137b82 */ /* 0x000ea20000000800 */
[----:B------:R-:W-:-:S07]  /*21ec0*/  LOP3.LUT R39, RZ, R5, RZ, 0x33, !PT ;  /* 0x00000005ff277212 */ /* 0x000fce00078e33ff */
[----:B------:R-:W0:Y:S01]  /*21ed0*/  LDC R21, c[0x0][0x610] ;  /* 0x00018400ff157b82 */ /* 0x000e220000000800 */
[----:B----4-:R-:W-:Y:S05]  /*21ee0*/  @!P0 BRA `(.L_x_555) ;  /* 0x0000000000288947 */ /* 0x010fea0003800000 */
[----:B-1----:R-:W1:Y:S02]  /*21ef0*/  LDC R0, c[0x0][0x64c] ;  /* 0x00019300ff007b82 */ /* 0x002e640000000800 */
[----:B-1----:R-:W-:-:S05]  /*21f00*/  IADD3 R7, P0, R11, R0, RZ ;  /* 0x000000000b077210 */ /* 0x002fca0007f1e0ff */
        /* <DEDUP_REMOVED lines=8> */
.L_x_555:
[----:B01----:R-:W-:Y:S01]  /*21f90*/  SHF.R.U64 R0, R2, R17, R3 ;  /* 0x0000001102007219 */ /* 0x003fe20000001203 */
[----:B------:R-:W-:Y:S01]  /*21fa0*/  VIADD R3, R16, 0xffffffff ;  /* 0xffffffff10037836 */ /* 0x000fe20000000000 */
[----:B------:R-:W-:Y:S01]  /*21fb0*/  LOP3.LUT R39, R8, R39, RZ, 0xc0, !PT ;  /* 0x0000002708277212 */ /* 0x000fe200078ec0ff */
[----:B------:R-:W-:Y:S02]  /*21fc0*/  IMAD.MOV R13, RZ, RZ, -R13 ;  /* 0x000000ffff0d7224 */ /* 0x000fe400078e0a0d */
[----:B------:R-:W-:Y:S01]  /*21fd0*/  IMAD.MOV R2, RZ, RZ, -R0 ;  /* 0x000000ffff027224 */ /* 0x000fe200078e0a00 */
[----:B------:R-:W-:Y:S01]  /*21fe0*/  LOP3.LUT R3, R10, R3, RZ, 0xc0, !PT ;  /* 0x000000030a037212 */ /* 0x000fe200078ec0ff */
[----:B------:R-:W-:Y:S02]  /*21ff0*/  IMAD R39, R20, R0, R39 ;  /* 0x0000000014277224 */ /* 0x000fe400078e0227 */
[----:B---3--:R-:W-:Y:S02]  /*22000*/  @P4 IMAD R18, R15, R13, R12 ;  /* 0x0000000d0f124224 */ /* 0x008fe400078e020c */
[----:B--2---:R-:W-:-:S02]  /*22010*/  IMAD R0, R2, R19, R11 ;  /* 0x0000001302007224 */ /* 0x004fc400078e020b */
[----:B------:R-:W-:Y:S02]  /*22020*/  IMAD R39, R39, R21, R18 ;  /* 0x0000001527277224 */ /* 0x000fe400078e0212 */
[----:B------:R-:W-:Y:S02]  /*22030*/  IMAD R2, R0, R16, R3 ;  /* 0x0000001000027224 */ /* 0x000fe400078e0203 */
[----:B------:R-:W-:-:S03]  /*22040*/  IMAD.MOV.U32 R4, RZ, RZ, 0x1 ;  /* 0x00000001ff047424 */ /* 0x000fc600078e00ff */
[----:B------:R-:W-:Y:S02]  /*22050*/  SEL R3, R2, R39, !P4 ;  /* 0x0000002702037207 */ /* 0x000fe40006000000 */
[----:B------:R-:W-:Y:S02]  /*22060*/  PRMT R0, R4, 0x7610, R0 ;  /* 0x0000761004007816 */ /* 0x000fe40000000000 */
[----:B------:R-:W-:Y:S01]  /*22070*/  SEL R39, R39, R2, !P4 ;  /* 0x0000000227277207 */ /* 0x000fe20006000000 */
[----:B------:R2:W-:Y:S06]  /*22080*/  STL [R1+0x468], R3 ;  /* 0x0004680301007387 */ /* 0x0005ec0000100800 */
.L_x_553:
[----:B------:R3:W-:Y:S01]  /*22090*/  STL [R1+0x46c], R39 ;  /* 0x00046c2701007387 */ /* 0x0007e20000100800 */
[----:B------:R-:W-:-:S13]  /*220a0*/  LOP3.LUT P0, RZ, R0, 0xff, RZ, 0xc0, !PT ;  /* 0x000000ff00ff7812 */ /* 0x000fda000780c0ff */
[----:B---3--:R-:W-:Y:S05]  /*220b0*/  @P0 BRA `(.L_x_556) ;  /* 0xfffffdf000ec0947 */ /* 0x008fea000383ffff */
[----:B------:R-:W-:Y:S05]  /*220c0*/  EXIT ;  /* 0x000000000000794d */ /* 0x000fea0003800000 */
.L_x_8:
[----:B------:R-:W2:Y:S01]  /*220d0*/  LDL R20, [R1+0x464] ;  /* 0x0004640001147983 */ /* 0x000ea20000100800 */
[----:B------:R-:W-:-:S03]  /*220e0*/  ULDC.64 UR4, c[0x0][0x650] ;  /* 0x0001940000047ab9 */ /* 0x000fc60000000a00 */
[----:B------:R-:W3:Y:S01]  /*220f0*/  LDL R163, [R1+0x460] ;  /* 0x0004600001a37983 */ /* 0x000ee20000100800 */
[----:B------:R-:W-:Y:S01]  /*22100*/  PRMT R0, RZ, 0x7610, R0 ;  /* 0x00007610ff007816 */ /* 0x000fe20000000000 */
[----:B------:R-:W-:Y:S02]  /*22110*/  IMAD.MOV.U32 R5, RZ, RZ, -0x1 ;  /* 0xffffffffff057424 */ /* 0x000fe400078e00ff */
[----:B------:R-:W-:Y:S02]  /*22120*/  IMAD.MOV.U32 R4, RZ, RZ, -0x1 ;  /* 0xffffffffff047424 */ /* 0x000fe400078e00ff */
[----:B------:R-:W-:Y:S01]  /*22130*/  IMAD.MOV.U32 R10, RZ, RZ, -0x1 ;  /* 0xffffffffff0a7424 */ /* 0x000fe200078e00ff */
[----:B--2---:R-:W-:-:S04]  /*22140*/  ISETP.GE.U32.AND P0, PT, R20, UR4, PT ;  /* 0x0000000414007c0c */ /* 0x004fc8000bf06070 */
[----:B---3--:R-:W-:-:S13]  /*22150*/  ISETP.GE.U32.AND.EX P0, PT, R163, UR5, PT, P0 ;  /* 0x00000005a3007c0c */ /* 0x008fda000bf06100 */
[----:B------:R-:W-:Y:S05]  /*22160*/  @P0 BRA `(.L_x_557) ;  /* 0x0000000400300947 */ /* 0x000fea0003800000 */
[----:B------:R-:W1:Y:S01]  /*22170*/  LDC.64 R16, c[0x0][0x628] ;  /* 0x00018a00ff107b82 */ /* 0x000e620000000a00 */
[----:B0-----:R-:W-:Y:S02]  /*22180*/  IMAD.MOV.U32 R8, RZ, RZ, R20 ;  /* 0x000000ffff087224 */ /* 0x001fe400078e0014 */
[----:B------:R-:W-:-:S05]  /*22190*/  IMAD.MOV.U32 R9, RZ, RZ, R163 ;  /* 0x000000ffff097224 */ /* 0x000fca00078e00a3 */
[----:B------:R-:W0:Y:S08]  /*221a0*/  LDC R10, c[0x0][0x630] ;  /* 0x00018c00ff0a7b82 */ /* 0x000e300000000800 */
[----:B------:R-:W2:Y:S01]  /*221b0*/  LDC.64 R18, c[0x0][0x620] ;  /* 0x00018800ff127b82 */ /* 0x000ea20000000a00 */
[----:B-1----:R-:W-:-:S04]  /*221c0*/  ISETP.NE.U32.AND P0, PT, R16, RZ, PT ;  /* 0x000000ff1000720c */ /* 0x002fc80003f05070 */
[----:B------:R-:W-:-:S13]  /*221d0*/  ISETP.NE.AND.EX P0, PT, R17, RZ, PT, P0 ;  /* 0x000000ff1100720c */ /* 0x000fda0003f05300 */
[----:B0-2---:R-:W-:Y:S05]  /*221e0*/  @!P0 BRA `(.L_x_558) ;  /* 0x0000000000288947 */ /* 0x005fea0003800000 */
[----:B------:R-:W0:Y:S02]  /*221f0*/  LDC R0, c[0x0][0x634] ;  /* 0x00018d00ff007b82 */ /* 0x000e240000000800 */
[----:B0-----:R-:W-:-:S05]  /*22200*/  IADD3 R9, P0, R20, R0, RZ ;  /* 0x0000000014097210 */ /* 0x001fca0007f1e0ff */
        /* <DEDUP_REMOVED lines=8> */
.L_x_558:
[----:B------:R-:W0:Y:S01]  /*22290*/  LDC.64 R22, c[0x0][0x640] ;  /* 0x00019000ff167b82 */ /* 0x000e220000000a00 */
[-CC-:B------:R-:W-:Y:S01]  /*222a0*/  SHF.R.U64 R15, R8, R10.reuse, R9.reuse ;  /* 0x0000000a080f7219 */ /* 0x180fe20000001209 */
[----:B------:R-:W-:Y:S01]  /*222b0*/  IMAD.MOV.U32 R4, RZ, RZ, R20 ;  /* 0x000000ffff047224 */ /* 0x000fe200078e0014 */
[----:B------:R-:W-:Y:S01]  /*222c0*/  SHF.R.U32.HI R0, RZ, R10, R9 ;  /* 0x0000000aff007219 */ /* 0x000fe20000011609 */
[----:B------:R-:W-:Y:S01]  /*222d0*/  IMAD.MOV.U32 R24, RZ, RZ, 0x1 ;  /* 0x00000001ff187424 */ /* 0x000fe200078e00ff */
[----:B------:R-:W-:-:S03]  /*222e0*/  IADD3 R7, P0, RZ, -R15, RZ ;  /* 0x8000000fff077210 */ /* 0x000fc60007f1e0ff */
[----:B------:R-:W1:Y:S02]  /*222f0*/  LDC R6, c[0x0][0x618] ;  /* 0x00018600ff067b82 */ /* 0x000e640000000800 */
[----:B------:R-:W-:-:S04]  /*22300*/  IMAD.X R5, RZ, RZ, ~R0, P0 ;  /* 0x000000ffff057224 */ /* 0x000fc800000e0e00 */
[-C--:B------:R-:W-:Y:S02]  /*22310*/  IMAD R0, R5, R18.reuse, RZ ;  /* 0x0000001205007224 */ /* 0x080fe400078e02ff */
[----:B------:R-:W2:Y:S01]  /*22320*/  LDC R8, c[0x0][0x608] ;  /* 0x00018200ff087b82 */ /* 0x000ea20000000800 */
[----:B------:R-:W-:Y:S02]  /*22330*/  IMAD.MOV.U32 R5, RZ, RZ, R163 ;  /* 0x000000ffff057224 */ /* 0x000fe400078e00a3 */
[----:B------:R-:W-:-:S05]  /*22340*/  IMAD.WIDE.U32 R4, R7, R18, R4 ;  /* 0x0000001207047225 */ /* 0x000fca00078e0004 */
[----:B------:R-:W3:Y:S01]  /*22350*/  LDC R21, c[0x0][0x658] ;  /* 0x00019600ff157b82 */ /* 0x000ee20000000800 */
[----:B------:R-:W-:Y:S01]  /*22360*/  IMAD R7, R7, R19, R0 ;  /* 0x0000001307077224 */ /* 0x000fe200078e0200 */
[----:B0-----:R-:W-:-:S03]  /*22370*/  ISETP.NE.U32.AND P0, PT, R22, RZ, PT ;  /* 0x000000ff1600720c */ /* 0x001fc60003f05070 */
[----:B------:R-:W-:Y:S01]  /*22380*/  IMAD.IADD R5, R5, 0x1, R7 ;  /* 0x0000000105057824 */ /* 0x000fe200078e0207 */
[----:B------:R-:W-:Y:S02]  /*22390*/  ISETP.NE.AND.EX P0, PT, R23, RZ, PT, P0 ;  /* 0x000000ff1700720c */ /* 0x000fe40003f05300 */
[----:B------:R-:W0:Y:S02]  /*223a0*/  LDC R16, c[0x0][0x600] ;  /* 0x00018000ff107b82 */ /* 0x000e240000000800 */
[-CC-:B-1----:R-:W-:Y:S01]  /*223b0*/  SHF.R.U64 R10, R4, R6.reuse, R5.reuse ;  /* 0x00000006040a7219 */ /* 0x182fe20000001205 */
[----:B------:R-:W-:Y:S01]  /*223c0*/  IMAD.MOV.U32 R4, RZ, RZ, -0x1 ;  /* 0xffffffffff047424 */ /* 0x000fe200078e00ff */
[----:B------:R-:W-:-:S04]  /*223d0*/  SHF.R.U32.HI R5, RZ, R6, R5 ;  /* 0x00000006ff057219 */ /* 0x000fc80000011605 */
[----:B------:R-:W1:Y:S01]  /*223e0*/  LDC R18, c[0x0][0x648] ;  /* 0x00019200ff127b82 */ /* 0x000e620000000800 */
[-CC-:B--2---:R-:W-:Y:S02]  /*223f0*/  SHF.R.U64 R17, R10, R8.reuse, R5.reuse ;  /* 0x000000080a117219 */ /* 0x184fe40000001205 */
[----:B------:R-:W-:-:S05]  /*22400*/  SHF.R.U32.HI R0, RZ, R8, R5 ;  /* 0x00000008ff007219 */ /* 0x000fca0000011605 */
[----:B------:R-:W2:Y:S01]  /*22410*/  LDC R20, c[0x0][0x638] ;  /* 0x00018e00ff147b82 */ /* 0x000ea20000000800 */
[-C--:B---3--:R-:W-:Y:S02]  /*22420*/  SHF.L.U32 R4, R4, R21.reuse, RZ ;  /* 0x0000001504047219 */ /* 0x088fe400000006ff */
[-CC-:B------:R-:W-:Y:S02]  /*22430*/  SHF.R.U64 R19, R17, R21.reuse, R0.reuse ;  /* 0x0000001511137219 */ /* 0x180fe40000001200 */
[----:B------:R-:W-:Y:S02]  /*22440*/  LOP3.LUT R26, RZ, R4, RZ, 0x33, !PT ;  /* 0x00000004ff1a7212 */ /* 0x000fe400078e33ff */
[----:B------:R-:W-:Y:S01]  /*22450*/  SHF.R.U32.HI R5, RZ, R21, R0 ;  /* 0x00000015ff057219 */ /* 0x000fe20000011600 */
[----:B------:R-:W3:Y:S01]  /*22460*/  LDC R25, c[0x0][0x610] ;  /* 0x00018400ff197b82 */ /* 0x000ee20000000800 */
[----:B------:R-:W-:Y:S01]  /*22470*/  IMAD.MOV.U32 R4, RZ, RZ, R19 ;  /* 0x000000ffff047224 */ /* 0x000fe200078e0013 */
[----:B------:R-:W-:Y:S06]  /*22480*/  @!P0 BRA `(.L_x_559) ;  /* 0x0000000000288947 */ /* 0x000fec0003800000 */
        /* <DEDUP_REMOVED lines=10> */
.L_x_559:
[----:B-1----:R-:W-:Y:S01]  /*22530*/  SHF.R.U64 R3, R4, R18, R5 ;  /* 0x0000001204037219 */ /* 0x002fe20000001205 */
[----:B0-----:R-:W-:Y:S01]  /*22540*/  VIADD R7, R16, 0xffffffff ;  /* 0xffffffff10077836 */ /* 0x001fe20000000000 */
[----:B------:R-:W-:Y:S01]  /*22550*/  SHF.L.U32 R5, R24, R21, RZ ;  /* 0x0000001518057219 */ /* 0x000fe200000006ff */
[----:B------:R-:W-:Y:S01]  /*22560*/  @P4 IMAD R12, R11, R14, R2 ;  /* 0x0000000e0b0c4224 */ /* 0x000fe200078e0202 */
[----:B------:R-:W-:Y:S01]  /*22570*/  LOP3.LUT R0, R17, R26, RZ, 0xc0, !PT ;  /* 0x0000001a11007212 */ /* 0x000fe200078ec0ff */
[----:B------:R-:W-:-:S04]  /*22580*/  IMAD.MOV R4, RZ, RZ, -R3 ;  /* 0x000000ffff047224 */ /* 0x000fc800078e0a03 */
[----:B------:R-:W-:Y:S01]  /*22590*/  IMAD R5, R5, R3, R0 ;  /* 0x0000000305057224 */ /* 0x000fe200078e0200 */
[----:B------:R-:W-:Y:S01]  /*225a0*/  LOP3.LUT R3, R10, R7, RZ, 0xc0, !PT ;  /* 0x000000070a037212 */ /* 0x000fe200078ec0ff */
[----:B--2---:R-:W-:Y:S02]  /*225b0*/  IMAD R0, R4, R20, R19 ;  /* 0x0000001404007224 */ /* 0x004fe400078e0213 */
[----:B------:R-:W-:Y:S02]  /*225c0*/  IMAD.MOV.U32 R4, RZ, RZ, 0x1 ;  /* 0x00000001ff047424 */ /* 0x000fe400078e00ff */
[----:B---3--:R-:W-:Y:S02]  /*225d0*/  IMAD R5, R5, R25, R12 ;  /* 0x0000001905057224 */ /* 0x008fe400078e020c */
[----:B------:R-:W-:Y:S01]  /*225e0*/  IMAD R2, R0, R16, R3 ;  /* 0x0000001000027224 */ /* 0x000fe200078e0203 */
[----:B------:R-:W-:Y:S01]  /*225f0*/  PRMT R0, R4, 0x7610, R0 ;  /* 0x0000761004007816 */ /* 0x000fe20000000000 */
[----:B------:R-:W-:-:S03]  /*22600*/  IMAD.MOV.U32 R10, RZ, RZ, R15 ;  /* 0x000000ffff0a7224 */ /* 0x000fc600078e000f */
[----:B------:R-:W-:Y:S02]  /*22610*/  SEL R4, R2, R5, !P4 ;  /* 0x0000000502047207 */ /* 0x000fe40006000000 */
[----:B------:R-:W-:-:S07]  /*22620*/  SEL R5, R5, R2, !P4 ;  /* 0x0000000205057207 */ /* 0x000fce0006000000 */
.L_x_557:
[----:B------:R-:W-:-:S08]  /*22630*/  NOP ;  /* 0x0000000000007918 */ /* 0x000fd00000000000 */
[----:B0-----:R-:W0:-:S00]  /*22640*/  USETMAXREG.DEALLOC.CTAPOOL 0x18 ;  /* 0x00000018000079c8 */ /* 0x001e0000080e0500 */
[----:B------:R-:W-:-:S13]  /*22650*/  ISETP.NE.AND P0, PT, RZ, UR8, PT ;  /* 0x00000008ff007c0c */ /* 0x000fda000bf05270 */
[----:B------:R-:W-:Y:S05]  /*22660*/  @P0 EXIT ;  /* 0x000000000000094d */ /* 0x000fea0003800000 */
[----:B0-----:R-:W-:Y:S01]  /*22670*/  LOP3.LUT P0, RZ, R0, 0xff, RZ, 0xc0, !PT ;  /* 0x000000ff00ff7812 */ /* 0x001fe2000780c0ff */
[----:B------:R-:W-:Y:S02]  /*22680*/  IMAD.MOV.U32 R6, RZ, RZ, 0x1 ;  /* 0x00000001ff067424 */ /* 0x000fe400078e00ff */
[----:B------:R-:W-:-:S10]  /*22690*/  IMAD.MOV.U32 R7, RZ, RZ, RZ ;  /* 0x000000ffff077224 */ /* 0x000fd400078e00ff */
[----:B------:R-:W-:Y:S05]  /*226a0*/  @!P0 BRA `(.L_x_560) ;  /* 0x0000000c00548947 */ /* 0x000fea0003800000 */
[----:B------:R-:W0:Y:S01]  /*226b0*/  LDC R0, c[0x0][0x28c] ;  /* 0x0000a300ff007b82 */ /* 0x000e220000000800 */
[----:B------:R-:W-:Y:S01]  /*226c0*/  ULDC UR6, c[0x0][0x658] ;  /* 0x0001960000067ab9 */ /* 0x000fe20000000800 */
[----:B------:R-:W-:Y:S01]  /*226d0*/  UMOV UR9, 0xffffffff ;  /* 0xffffffff00097882 */ /* 0x000fe20000000000 */
[----:B------:R-:W-:Y:S01]  /*226e0*/  ULDC UR8, c[0x0][0xc] ;  /* 0x0000030000087ab9 */ /* 0x000fe20000000800 */
[----:B------:R-:W-:Y:S01]  /*226f0*/  USHF.L.U32 UR11, UR9, UR6, URZ ;  /* 0x00000006090b7299 */ /* 0x000fe2000800063f */
[----:B------:R-:W-:Y:S01]  /*22700*/  BSSY B0, `(.L_x_560) ;  /* 0x00000cf000007945 */ /* 0x000fe20003800000 */
[----:B------:R-:W-:Y:S01]  /*22710*/  UMOV UR10, 0x1 ;  /* 0x00000001000a7882 */ /* 0x000fe20000000000 */
[----:B------:R-:W-:Y:S01]  /*22720*/  ULDC UR9, c[0x0][0x10] ;  /* 0x0000040000097ab9 */ /* 0x000fe20000000800 */
[----:B------:R-:W1:Y:S01]  /*22730*/  S2UR UR4, SR_CgaCtaId ;  /* 0x00000000000479c3 */ /* 0x000e620000008800 */
[----:B------:R-:W-:Y:S01]  /*22740*/  UIMAD.WIDE.U32 UR8, UR8, UR9, URZ ;  /* 0x00000009080872a5 */ /* 0x000fe2000f8e003f */
[----:B------:R-:W-:Y:S01]  /*22750*/  IMAD.MOV.U32 R9, RZ, RZ, 0x1 ;  /* 0x00000001ff097424 */ /* 0x000fe200078e00ff */
[----:B------:R-:W-:Y:S01]  /*22760*/  USHF.L.U32 UR6, UR10, UR6, URZ ;  /* 0x000000060a067299 */ /* 0x000fe2000800063f */
[----:B------:R-:W-:Y:S01]  /*22770*/  IMAD.MOV.U32 R6, RZ, RZ, 0x1 ;  /* 0x00000001ff067424 */ /* 0x000fe200078e00ff */
[----:B------:R-:W-:Y:S01]  /*22780*/  ULDC UR5, c[0x0][0x600] ;  /* 0x0001800000057ab9 */ /* 0x000fe20000000800 */
[----:B------:R-:W-:Y:S01]  /*22790*/  ULDC UR10, c[0x0][0x14] ;  /* 0x00000500000a7ab9 */ /* 0x000fe20000000800 */
[----:B------:R-:W-:Y:S01]  /*227a0*/  IMAD.MOV.U32 R7, RZ, RZ, RZ ;  /* 0x000000ffff077224 */ /* 0x000fe200078e00ff */
[----:B------:R-:W-:-:S02]  /*227b0*/  UIMAD.WIDE.U32 UR24, UR8, UR10, URZ ;  /* 0x0000000a081872a5 */ /* 0x000fc4000f8e003f */
[----:B------:R-:W-:Y:S02]  /*227c0*/  UIMAD UR18, UR9, UR10, URZ ;  /* 0x0000000a091272a4 */ /* 0x000fe4000f8e023f */
[----:B------:R-:W-:Y:S02]  /*227d0*/  ULOP3.LUT UR23, UR13, 0x2, URZ, 0xfc, !UPT ;  /* 0x000000020d177892 */ /* 0x000fe4000f8efc3f */
[----:B------:R-:W-:Y:S01]  /*227e0*/  UIADD3 UR5, UR5, -0x1, URZ ;  /* 0xffffffff05057890 */ /* 0x000fe2000fffe03f */
[----:B0-----:R-:W-:Y:S01]  /*227f0*/  VIADD R0, R0, 0x1f ;  /* 0x0000001f00007836 */ /* 0x001fe20000000000 */
[----:B------:R-:W-:Y:S02]  /*22800*/  ULOP3.LUT UR20, URZ, UR11, URZ, 0x33, !UPT ;  /* 0x0000000b3f147292 */ /* 0x000fe4000f8e333f */
[----:B------:R-:W-:Y:S02]  /*22810*/  UIADD3 UR18, UR25, UR18, URZ ;  /* 0x0000001219127290 */ /* 0x000fe4000fffe03f */
[----:B------:R-:W-:Y:S01]  /*22820*/  SHF.R.S32.HI R3, RZ, 0x1f, R0 ;  /* 0x0000001fff037819 */ /* 0x000fe20000011400 */
[----:B------:R-:W-:Y:S01]  /*22830*/  ULDC.64 UR26, c[0x0][0x198] ;  /* 0x00006600001a7ab9 */ /* 0x000fe20000000a00 */
[----:B-1----:R-:W-:-:S02]  /*22840*/  USHF.L.U32 UR7, UR4, 0x5, URZ ;  /* 0x0000000504077899 */ /* 0x002fc4000800063f */
[----:B------:R-:W-:Y:S01]  /*22850*/  LEA.HI R0, R3, R0, RZ, 0x5 ;  /* 0x0000000003007211 */ /* 0x000fe200078f28ff */
[----:B------:R-:W-:Y:S02]  /*22860*/  USHF.L.U32 UR4, UR4, 0xa, URZ ;  /* 0x0000000a04047899 */ /* 0x000fe4000800063f */
[----:B------:R-:W-:Y:S01]  /*22870*/  ULOP3.LUT UR7, UR7, 0xe0, URZ, 0xc0, !UPT ;  /* 0x000000e007077892 */ /* 0x000fe2000f8ec03f */
[----:B------:R-:W-:-:S05]  /*22880*/  SHF.R.S32.HI R0, RZ, 0x5, R0 ;  /* 0x00000005ff007819 */ /* 0x000fca0000011400 */
[----:B------:R-:W-:-:S07]  /*22890*/  VIADD R15, R0, 0x1 ;  /* 0x00000001000f7836 */ /* 0x000fce0000000000 */
.L_x_571:
[----:B------:R-:W-:-:S03]  /*228a0*/  UMOV UR8, 0xffffffff ;  /* 0xffffffff00087882 */ /* 0x000fc60000000000 */
[----:B------:R-:W-:Y:S05]  /*228b0*/  BRA.DIV UR8, `(.L_x_561) ;  /* 0x0000001608347947 */ /* 0x000fea000b800000 */
[----:B------:R-:W-:-:S13]  /*228c0*/  ELECT P0, URZ, PT ;  /* 0x00000000003f782f */ /* 0x000fda0003800000 */
.L_x_592:
[----:B------:R-:W0:Y:S01]  /*228d0*/  LDC R2, c[0x0][0x28c] ;  /* 0x0000a300ff027b82 */ /* 0x000e220000000800 */
[----:B------:R-:W-:Y:S01]  /*228e0*/  BSSY B1, `(.L_x_562) ;  /* 0x0000039000017945 */ /* 0x000fe20003800000 */
[----:B0-----:R-:W-:-:S13]  /*228f0*/  ISETP.LT.OR P0, PT, R2, 0x1, !P0 ;  /* 0x000000010200780c */ /* 0x001fda0004701670 */
[----:B------:R-:W-:Y:S05]  /*22900*/  @P0 BRA `(.L_x_563) ;  /* 0x0000000000d80947 */ /* 0x000fea0003800000 */
[----:B------:R-:W-:Y:S01]  /*22910*/  IMAD.SHL.U32 R5, R5, 0x100, RZ ;  /* 0x0000010005057824 */ /* 0x000fe200078e00ff */
[----:B------:R-:W-:Y:S01]  /*22920*/  LEA R4, R4, UR7, 0x8 ;  /* 0x0000000704047c11 */ /* 0x000fe2000f8e40ff */
[----:B------:R-:W-:Y:S02]  /*22930*/  IMAD.MOV.U32 R13, RZ, RZ, RZ ;  /* 0x000000ffff0d7224 */ /* 0x000fe400078e00ff */
[----:B------:R-:W-:Y:S02]  /*22940*/  IMAD.MOV.U32 R2, RZ, RZ, R15 ;  /* 0x000000ffff027224 */ /* 0x000fe400078e000f */
[----:B------:R-:W-:Y:S02]  /*22950*/  IMAD.MOV.U32 R3, RZ, RZ, R6 ;  /* 0x000000ffff037224 */ /* 0x000fe400078e0006 */
[----:B------:R-:W-:-:S07]  /*22960*/  IMAD.MOV.U32 R8, RZ, RZ, R7 ;  /* 0x000000ffff087224 */ /* 0x000fce00078e0007 */
.L_x_566:
[----:B------:R-:W0:Y:S01]  /*22970*/  S2R R12, SR_CgaCtaId ;  /* 0x00000000000c7919 */ /* 0x000e220000008800 */
[----:B------:R-:W-:Y:S01]  /*22980*/  MOV R11, 0x400 ;  /* 0x00000400000b7802 */ /* 0x000fe20000000f00 */
[----:B------:R-:W1:Y:S03]  /*22990*/  S2R R14, SR_TID.X ;  /* 0x00000000000e7919 */ /* 0x000e660000002100 */
[----:B0-----:R-:W-:Y:S02]  /*229a0*/  LEA R17, R12, R11, 0x18 ;  /* 0x0000000b0c117211 */ /* 0x001fe400078ec0ff */
[----:B------:R-:W-:Y:S02]  /*229b0*/  SHF.L.U32 R11, R3, 0x1f, RZ ;  /* 0x0000001f030b7819 */ /* 0x000fe400000006ff */
[----:B-1----:R-:W-:Y:S01]  /*229c0*/  LOP3.LUT P1, RZ, R14, 0x7f, RZ, 0xc0, !PT ;  /* 0x0000007f0eff7812 */ /* 0x002fe2000782c0ff */
[----:B------:R-:W-:-:S04]  /*229d0*/  IMAD R12, R8, 0x8, R17 ;  /* 0x00000008080c7824 */ /* 0x000fc800078e0211 */
[----:B------:R-:W0:Y:S02]  /*229e0*/  SYNCS.PHASECHK.TRANS64.TRYWAIT P0, [R12+URZ+0x70], R11 ;  /* 0x0000700b0c0075a7 */ /* 0x000e24000800017f */
[----:B0-----:R-:W-:Y:S06]  /*229f0*/  @!P0 BRA `(.L_x_564) ;  /* 0x0000001400048947 */ /* 0x001fec0003800000 */
.L_x_593:
[----:B0-----:R-:W0:Y:S01]  /*22a00*/  @!P1 LDC R11, c[0x0][0x500] ;  /* 0x00014000ff0b9b82 */ /* 0x001e220000000800 */
[----:B------:R-:W-:-:S04]  /*22a10*/  UPRMT UR8, UR23, 0x9910, URZ ;  /* 0x0000991017087896 */ /* 0x000fc8000800003f */
[----:B------:R-:W-:-:S06]  /*22a20*/  UISETP.NE.AND UP0, UPT, UR8, 0x2, UPT ;  /* 0x000000020800788c */ /* 0x000fcc000bf05270 */
[----:B------:R-:W-:Y:S01]  /*22a30*/  PLOP3.LUT P0, PT, PT, PT, UP0, 0x80, 0x0 ;  /* 0x000000000000781c */ /* 0x000fe20003f0f008 */
[----:B0-----:R0:W-:-:S12]  /*22a40*/  @!P1 SYNCS.ARRIVE.TRANS64 RZ, [R12+URZ], R11 ;  /* 0x0000000b0cff99a7 */ /* 0x0011d8000800003f */
[----:B------:R-:W-:Y:S05]  /*22a50*/  @P0 BRA `(.L_x_565) ;  /* 0x0000000000040947 */ /* 0x000fea0003800000 */
[----:B------:R-:W-:Y:S01]  /*22a60*/  BPT.TRAP 0x1 ;  /* 0x000000040000795c */ /* 0x000fe20000300000 */
.L_x_565:
[----:B------:R-:W-:Y:S01]  /*22a70*/  R2UR UR8, R8 ;  /* 0x00000000080872ca */ /* 0x000fe200000e0000 */
[----:B------:R-:W-:Y:S01]  /*22a80*/  VIADD R2, R2, 0xffffffff ;  /* 0xffffffff02027836 */ /* 0x000fe20000000000 */
[----:B------:R-:W-:Y:S01]  /*22a90*/  R2UR UR19, R17 ;  /* 0x00000000111372ca */ /* 0x000fe200000e0000 */
[----:B------:R-:W-:Y:S01]  /*22aa0*/  UIADD3 UR14, UP0, UR26, 0xf0, URZ ;  /* 0x000000f01a0e7890 */ /* 0x000fe2000ff1e03f */
[----:B------:R-:W-:Y:S01]  /*22ab0*/  R2UR UR21, R5 ;  /* 0x00000000051572ca */ /* 0x000fe200000e0000 */
[----:B------:R-:W-:Y:S01]  /*22ac0*/  UIADD3 UR28, UP1, UR26, 0x1f0, URZ ;  /* 0x000001f01a1c7890 */ /* 0x000fe2000ff3e03f */
[----:B------:R-:W-:Y:S01]  /*22ad0*/  R2UR UR9, R12 ;  /* 0x000000000c0972ca */ /* 0x000fe200000e0000 */
[----:B------:R-:W-:Y:S01]  /*22ae0*/  UIADD3.X UR15, URZ, UR27, URZ, UP0, !UPT ;  /* 0x0000001b3f0f7290 */ /* 0x000fe200087fe43f */
[C---:B------:R-:W-:Y:S01]  /*22af0*/  R2UR UR10, R13.reuse ;  /* 0x000000000d0a72ca */ /* 0x040fe200000e0000 */
[----:B------:R-:W-:Y:S01]  /*22b00*/  VIADD R8, R8, 0x1 ;  /* 0x0000000108087836 */ /* 0x000fe20000000000 */
[----:B------:R-:W-:Y:S01]  /*22b10*/  R2UR UR12, R10 ;  /* 0x000000000a0c72ca */ /* 0x000fe200000e0000 */
[----:B------:R-:W-:Y:S01]  /*22b20*/  UIADD3.X UR29, URZ, UR27, URZ, UP1, !UPT ;  /* 0x0000001b3f1d7290 */ /* 0x000fe20008ffe43f */
[----:B------:R-:W-:Y:S01]  /*22b30*/  R2UR UR22, R4 ;  /* 0x00000000041672ca */ /* 0x000fe200000e0000 */
[----:B------:R-:W-:Y:S01]  /*22b40*/  USHF.L.U32 UR8, UR8, 0xd, URZ ;  /* 0x0000000d08087899 */ /* 0x000fe2000800063f */
[----:B------:R-:W-:Y:S01]  /*22b50*/  ISETP.GT.AND P1, PT, R2, 0x1, PT ;  /* 0x000000010200780c */ /* 0x000fe20003f24270 */
[----:B------:R-:W-:Y:S01]  /*22b60*/  UMOV UR16, 0x0 ;  /* 0x0000000000107882 */ /* 0x000fe20000000000 */
[----:B------:R-:W-:Y:S01]  /*22b70*/  UMOV UR17, 0x10000000 ;  /* 0x1000000000117882 */ /* 0x000fe20000000000 */
[----:B------:R-:W-:Y:S01]  /*22b80*/  ULOP3.LUT UR11, UR8, 0x1c00, UR4, 0xf8, !UPT ;  /* 0x00001c00080b7892 */ /* 0x000fe2000f8ef804 */
[C---:B------:R-:W-:Y:S01]  /*22b90*/  ISETP.NE.AND P0, PT, R8.reuse, 0xe, PT ;  /* 0x0000000e0800780c */ /* 0x040fe20003f05270 */
[----:B------:R-:W-:Y:S01]  /*22ba0*/  UIADD3 UR8, UR19, 0x200, UR8 ;  /* 0x0000020013087890 */ /* 0x000fe2000fffe008 */
[----:B------:R-:W-:Y:S01]  /*22bb0*/  VIADD R13, R13, 0x20 ;  /* 0x000000200d0d7836 */ /* 0x000fe20000000000 */
[----:B------:R-:W-:Y:S01]  /*22bc0*/  UIADD3 UR19, UR19, 0x1c200, UR11 ;  /* 0x0001c20013137890 */ /* 0x000fe2000fffe00b */
[----:B0-----:R-:W-:Y:S01]  /*22bd0*/  SEL R12, RZ, 0x1, P0 ;  /* 0x00000001ff0c7807 */ /* 0x001fe20000000000 */
[----:B------:R-:W-:Y:S01]  /*22be0*/  UMOV UR30, 0xff0000 ;  /* 0x00ff0000001e7882 */ /* 0x000fe20000000000 */
[----:B------:R-:W-:Y:S01]  /*22bf0*/  UMOV UR11, UR21 ;  /* 0x00000015000b7c82 */ /* 0x000fe20008000000 */
[----:B------:R-:W-:-:S02]  /*22c00*/  SEL R8, R8, RZ, P0 ;  /* 0x000000ff08087207 */ /* 0x000fc40000000000 */
[----:B------:R-:W-:Y:S01]  /*22c10*/  LOP3.LUT R3, R3, R12, RZ, 0x3c, !PT ;  /* 0x0000000c03037212 */ /* 0x000fe200078e3cff */
[----:B------:R0:W-:Y:S02]  /*22c20*/  UTMALDG.3D [UR8], [UR14], desc[UR16] ;  /* 0x000010080e0075b4 */ /* 0x0001e40008011000 */
[----:B0-----:R-:W-:Y:S01]  /*22c30*/  UMOV UR8, UR19 ;  /* 0x0000001300087c82 */ /* 0x001fe20008000000 */
[----:B------:R-:W-:Y:S02]  /*22c40*/  UMOV UR11, UR22 ;  /* 0x00000016000b7c82 */ /* 0x000fe40008000000 */
[----:B------:R0:W-:Y:S02]  /*22c50*/  UTMALDG.3D.MULTICAST [UR8], [UR28], UR30, desc[UR16] ;  /* 0x000010081c0073b4 */ /* 0x0001e4000801181e */
[----:B0-----:R-:W-:Y:S05]  /*22c60*/  @P1 BRA `(.L_x_566) ;  /* 0xfffffffc00401947 */ /* 0x001fea000383ffff */
.L_x_563:
[----:B------:R-:W-:Y:S05]  /*22c70*/  BSYNC B1 ;  /* 0x0000000000017941 */ /* 0x000fea0003800000 */
.L_x_562:
[----:B------:R-:W2:Y:S01]  /*22c80*/  LDL.LU R16, [R1+0x460] ;  /* 0x0004600001107983 */ /* 0x000ea20000300800 */
[----:B------:R-:W-:Y:S01]  /*22c90*/  LOP3.LUT P0, RZ, R9, 0xff, RZ, 0xc0, !PT ;  /* 0x000000ff09ff7812 */ /* 0x000fe2000780c0ff */
[C---:B------:R-:W-:Y:S01]  /*22ca0*/  IMAD.IADD R4, R0.reuse, 0x1, R7 ;  /* 0x0000000100047824 */ /* 0x040fe200078e0207 */
[----:B------:R-:W-:Y:S01]  /*22cb0*/  ULDC.64 UR8, c[0x0][0x650] ;  /* 0x0001940000087ab9 */ /* 0x000fe20000000a00 */
[----:B------:R-:W3:Y:S01]  /*22cc0*/  LDL.LU R14, [R1+0x464] ;  /* 0x00046400010e7983 */ /* 0x000ee20000300800 */
[----:B------:R-:W-:Y:S01]  /*22cd0*/  ISETP.GE.U32.AND P1, PT, R0, 0xe, PT ;  /* 0x0000000e0000780c */ /* 0x000fe20003f26070 */
[----:B------:R-:W-:Y:S01]  /*22ce0*/  BSSY B1, `(.L_x_567) ;  /* 0x000006e000017945 */ /* 0x000fe20003800000 */
[----:B------:R-:W-:Y:S01]  /*22cf0*/  IMAD.MOV.U32 R10, RZ, RZ, -0x1 ;  /* 0xffffffffff0a7424 */ /* 0x000fe200078e00ff */
[----:B------:R-:W-:-:S06]  /*22d00*/  PRMT R9, RZ, 0x7610, R9 ;  /* 0x00007610ff097816 */ /* 0x000fcc0000000009 */
[----:B------:R-:W0:Y:S01]  /*22d10*/  @P0 S2R R3, SR_CgaCtaId ;  /* 0x0000000000030919 */ /* 0x000e220000008800 */
[----:B------:R-:W-:-:S04]  /*22d20*/  @P0 MOV R2, 0x400 ;  /* 0x0000040000020802 */ /* 0x000fc80000000f00 */
[----:B0-----:R-:W-:-:S04]  /*22d30*/  @P0 LEA R2, R3, R2, 0x18 ;  /* 0x0000000203020211 */ /* 0x001fc800078ec0ff */
[----:B------:R0:W-:Y:S01]  /*22d40*/  @P0 SYNCS.ARRIVE.TRANS64.A1T0 RZ, [R2+URZ+0xf8], RZ ;  /* 0x0000f8ff02ff09a7 */ /* 0x0001e2000810003f */
[----:B------:R-:W-:-:S04]  /*22d50*/  ISETP.GT.U32.AND P0, PT, R4, 0xd, PT ;  /* 0x0000000d0400780c */ /* 0x000fc80003f04070 */
[----:B------:R-:W-:Y:S02]  /*22d60*/  ISETP.LT.U32.AND P0, PT, R0, 0xe, P0 ;  /* 0x0000000e0000780c */ /* 0x000fe40000701070 */
[----:B0-----:R-:W-:-:S05]  /*22d70*/  SHF.R.U32.HI R2, RZ, 0x1, R4 ;  /* 0x00000001ff027819 */ /* 0x001fca0000011604 */
[----:B------:R-:W-:-:S05]  /*22d80*/  IMAD.WIDE.U32 R2, R2, -0x6db6db6d, RZ ;  /* 0x9249249302027825 */ /* 0x000fca00078e00ff */
[----:B------:R-:W-:Y:S02]  /*22d90*/  SHF.R.U32.HI R5, RZ, 0x2, R3 ;  /* 0x00000002ff057819 */ /* 0x000fe40000011603 */
[----:B------:R-:W-:Y:S02]  /*22da0*/  SEL R3, RZ, 0x1, !P0 ;  /* 0x00000001ff037807 */ /* 0x000fe40004000000 */
[----:B------:R-:W-:Y:S01]  /*22db0*/  PRMT R2, RZ, 0x7610, R2 ;  /* 0x00007610ff027816 */ /* 0x000fe20000000002 */
[----:B------:R-:W-:Y:S01]  /*22dc0*/  IMAD R7, R5, -0xe, R4 ;  /* 0xfffffff205077824 */ /* 0x000fe200078e0204 */
[----:B------:R-:W-:Y:S01]  /*22dd0*/  LOP3.LUT R6, R6, R3, RZ, 0x3c, !PT ;  /* 0x0000000306067212 */ /* 0x000fe200078e3cff */
[----:B------:R-:W-:-:S03]  /*22de0*/  IMAD.MOV.U32 R4, RZ, RZ, -0x1 ;  /* 0xffffffffff047424 */ /* 0x000fc600078e00ff */
[----:B------:R-:W-:Y:S01]  /*22df0*/  @P1 LOP3.LUT R6, R6, 0x1, R5, 0x78, !PT ;  /* 0x0000000106061812 */ /* 0x000fe200078e7805 */
[----:B------:R-:W-:Y:S01]  /*22e00*/  IMAD.MOV.U32 R5, RZ, RZ, -0x1 ;  /* 0xffffffffff057424 */ /* 0x000fe200078e00ff */
[----:B---3--:R-:W-:-:S04]  /*22e10*/  IADD3 R14, P0, R14, UR24, RZ ;  /* 0x000000180e0e7c10 */ /* 0x008fc8000ff1e0ff */
[----:B--2---:R-:W-:Y:S01]  /*22e20*/  IADD3.X R16, R16, UR18, RZ, P0, !PT ;  /* 0x0000001210107c10 */ /* 0x004fe200087fe4ff */
[----:B------:R0:W-:Y:S01]  /*22e30*/  STL [R1+0x464], R14 ;  /* 0x0004640e01007387 */ /* 0x0001e20000100800 */
[----:B------:R-:W-:-:S03]  /*22e40*/  ISETP.GE.U32.AND P0, PT, R14, UR8, PT ;  /* 0x000000080e007c0c */ /* 0x000fc6000bf06070 */
[----:B------:R0:W-:Y:S01]  /*22e50*/  STL [R1+0x460], R16 ;  /* 0x0004601001007387 */ /* 0x0001e20000100800 */
[----:B------:R-:W-:-:S13]  /*22e60*/  ISETP.GE.U32.AND.EX P0, PT, R16, UR9, PT, P0 ;  /* 0x0000000910007c0c */ /* 0x000fda000bf06100 */
[----:B0-----:R-:W-:Y:S05]  /*22e70*/  @P0 BRA `(.L_x_568) ;  /* 0x0000000400500947 */ /* 0x001fea0003800000 */
[----:B------:R-:W0:Y:S01]  /*22e80*/  S2R R8, SR_CTAID.X ;  /* 0x0000000000087919 */ /* 0x000e220000002500 */
[----:B------:R-:W-:Y:S01]  /*22e90*/  ULDC UR8, c[0x0][0x150] ;  /* 0x0000540000087ab9 */ /* 0x000fe20000000800 */
[----:B------:R-:W1:Y:S01]  /*22ea0*/  LDC R3, c[0x0][0x144] ;  /* 0x00005100ff037b82 */ /* 0x000e620000000800 */
[----:B------:R-:W-:Y:S01]  /*22eb0*/  ULDC UR11, c[0x0][0x630] ;  /* 0x00018c00000b7ab9 */ /* 0x000fe20000000800 */
[----:B------:R-:W2:Y:S06]  /*22ec0*/  S2R R5, SR_CTAID.Y ;  /* 0x0000000000057919 */ /* 0x000eac0000002600 */
[----:B------:R-:W3:Y:S01]  /*22ed0*/  LDC R12, c[0x0][0x148] ;  /* 0x00005200ff0c7b82 */ /* 0x000ee20000000800 */
[----:B0-----:R-:W-:-:S02]  /*22ee0*/  I2FP.F32.U32 R2, R8 ;  /* 0x0000000800027245 */ /* 0x001fc40000201000 */
[----:B--2---:R-:W-:-:S03]  /*22ef0*/  I2FP.F32.U32 R4, R5 ;  /* 0x0000000500047245 */ /* 0x004fc60000201000 */
[----:B------:R-:W-:Y:S01]  /*22f00*/  FMUL R2, R2, UR8 ;  /* 0x0000000802027c20 */ /* 0x000fe20008400000 */
[----:B------:R-:W-:Y:S02]  /*22f10*/  ULDC UR8, c[0x0][0x154] ;  /* 0x0000550000087ab9 */ /* 0x000fe40000000800 */
[----:B------:R-:W-:Y:S01]  /*22f20*/  FMUL R10, R4, UR8 ;  /* 0x00000008040a7c20 */ /* 0x000fe20008400000 */
[----:B------:R-:W-:Y:S02]  /*22f30*/  ULDC.64 UR8, c[0x0][0x628] ;  /* 0x00018a0000087ab9 */ /* 0x000fe40000000a00 */
[----:B------:R-:W0:Y:S01]  /*22f40*/  F2I.U32.TRUNC.NTZ R2, R2 ;  /* 0x0000000200027305 */ /* 0x000e22000020f000 */
[----:B------:R-:W-:-:S04]  /*22f50*/  ISETP.NE.U32.AND P0, PT, RZ, UR8, PT ;  /* 0x00000008ff007c0c */ /* 0x000fc8000bf05070 */
[----:B------:R-:W-:-:S03]  /*22f60*/  ISETP.NE.AND.EX P0, PT, RZ, UR9, PT, P0 ;  /* 0x00000009ff007c0c */ /* 0x000fc6000bf05300 */
[----:B------:R-:W2:Y:S01]  /*22f70*/  F2I.U32.TRUNC.NTZ R10, R10 ;  /* 0x0000000a000a7305 */ /* 0x000ea2000020f000 */
[----:B0-----:R-:W-:Y:S02]  /*22f80*/  IMAD.MOV R4, RZ, RZ, -R2 ;  /* 0x000000ffff047224 */ /* 0x001fe400078e0a02 */
[----:B------:R-:W-:Y:S02]  /*22f90*/  IMAD.MOV.U32 R2, RZ, RZ, R14 ;  /* 0x000000ffff027224 */ /* 0x000fe400078e000e */
[----:B-1----:R-:W-:Y:S02]  /*22fa0*/  IMAD R8, R3, R4, R8 ;  /* 0x0000000403087224 */ /* 0x002fe400078e0208 */
[----:B--2---:R-:W-:-:S04]  /*22fb0*/  IMAD.MOV R3, RZ, RZ, -R10 ;  /* 0x000000ffff037224 */ /* 0x004fc800078e0a0a */
[----:B---3--:R-:W-:Y:S02]  /*22fc0*/  @P4 IMAD R8, R12, R3, R5 ;  /* 0x000000030c084224 */ /* 0x008fe400078e0205 */
[----:B------:R-:W-:Y:S01]  /*22fd0*/  IMAD.MOV.U32 R3, RZ, RZ, R16 ;  /* 0x000000ffff037224 */ /* 0x000fe200078e0010 */
[----:B------:R-:W-:Y:S06]  /*22fe0*/  @!P0 BRA `(.L_x_569) ;  /* 0x0000000000288947 */ /* 0x000fec0003800000 */
[----:B------:R-:W-:Y:S02]  /*22ff0*/  ULDC UR10, c[0x0][0x634] ;  /* 0x00018d00000a7ab9 */ /* 0x000fe40000000800 */
[----:B------:R-:W-:-:S05]  /*23000*/  IADD3 R3, P0, R14, UR10, RZ ;  /* 0x0000000a0e037c10 */ /* 0x000fca000ff1e0ff */
[----:B------:R-:W-:-:S04]  /*23010*/  IMAD.X R11, RZ, RZ, R16, P0 ;  /* 0x000000ffff0b7224 */ /* 0x000fc800000e0610 */
[----:B------:R-:W-:-:S04]  /*23020*/  IMAD.WIDE.U32 R4, R11, UR8, RZ ;  /* 0x000000080b047c25 */ /* 0x000fc8000f8e00ff */
[----:B------:R-:W-:-:S04]  /*23030*/  IMAD.WIDE.U32 R4, P0, R3, UR9, R4 ;  /* 0x0000000903047c25 */ /* 0x000fc8000f800004 */
[----:B------:R-:W-:-:S04]  /*23040*/  IMAD.WIDE.U32 R2, R3, UR8, RZ ;  /* 0x0000000803027c25 */ /* 0x000fc8000f8e00ff */
[----:B------:R-:W-:Y:S01]  /*23050*/  IMAD.MOV.U32 R2, RZ, RZ, R5 ;  /* 0x000000ffff027224 */ /* 0x000fe200078e0005 */
[----:B------:R-:W-:Y:S01]  /*23060*/  IADD3 RZ, P1, R3, R4, RZ ;  /* 0x0000000403ff7210 */ /* 0x000fe20007f3e0ff */
[----:B------:R-:W-:-:S04]  /*23070*/  IMAD.X R3, RZ, RZ, RZ, P0 ;  /* 0x000000ffff037224 */ /* 0x000fc800000e06ff */
[----:B------:R-:W-:-:S08]  /*23080*/  IMAD.WIDE.U32.X R2, R11, UR9, R2, P1 ;  /* 0x000000090b027c25 */ /* 0x000fd000088e0402 */
.L_x_569:
[--C-:B------:R-:W-:Y:S01]  /*23090*/  SHF.R.U64 R10, R2, UR11, R3.reuse ;  /* 0x0000000b020a7c19 */ /* 0x100fe20008001203 */
[----:B------:R-:W-:Y:S01]  /*230a0*/  ULDC.64 UR8, c[0x0][0x620] ;  /* 0x0001880000087ab9 */ /* 0x000fe20000000a00 */
[----:B------:R-:W-:Y:S01]  /*230b0*/  SHF.R.U32.HI R2, RZ, UR11, R3 ;  /* 0x0000000bff027c19 */ /* 0x000fe20008011603 */
[----:B------:R-:W-:Y:S01]  /*230c0*/  IMAD.MOV.U32 R3, RZ, RZ, R16 ;  /* 0x000000ffff037224 */ /* 0x000fe200078e0010 */
[----:B------:R-:W-:Y:S01]  /*230d0*/  IADD3 R11, P0, RZ, -R10, RZ ;  /* 0x8000000aff0b7210 */ /* 0x000fe20007f1e0ff */
[----:B------:R-:W-:-:S04]  /*230e0*/  ULDC.64 UR10, c[0x0][0x640] ;  /* 0x00019000000a7ab9 */ /* 0x000fc80000000a00 */
[----:B------:R-:W-:Y:S01]  /*230f0*/  IMAD.X R2, RZ, RZ, ~R2, P0 ;  /* 0x000000ffff027224 */ /* 0x000fe200000e0e02 */
[----:B------:R-:W-:-:S03]  /*23100*/  ISETP.NE.U32.AND P0, PT, RZ, UR10, PT ;  /* 0x0000000aff007c0c */ /* 0x000fc6000bf05070 */
[----:B------:R-:W-:Y:S01]  /*23110*/  IMAD R2, R2, UR8, RZ ;  /* 0x0000000802027c24 */ /* 0x000fe2000f8e02ff */
[----:B------:R-:W-:-:S03]  /*23120*/  ISETP.NE.AND.EX P0, PT, RZ, UR11, PT, P0 ;  /* 0x0000000bff007c0c */ /* 0x000fc6000bf05300 */
[----:B------:R-:W-:Y:S02]  /*23130*/  IMAD R5, R11, UR9, R2 ;  /* 0x000000090b057c24 */ /* 0x000fe4000f8e0202 */
[----:B------:R-:W-:-:S04]  /*23140*/  IMAD.MOV.U32 R2, RZ, RZ, R14 ;  /* 0x000000ffff027224 */ /* 0x000fc800078e000e */
[----:B------:R-:W-:Y:S01]  /*23150*/  IMAD.WIDE.U32 R2, R11, UR8, R2 ;  /* 0x000000080b027c25 */ /* 0x000fe2000f8e0002 */
[----:B------:R-:W-:-:S03]  /*23160*/  ULDC UR8, c[0x0][0x618] ;  /* 0x0001860000087ab9 */ /* 0x000fc60000000800 */
[----:B------:R-:W-:-:S05]  /*23170*/  IMAD.IADD R3, R3, 0x1, R5 ;  /* 0x0000000103037824 */ /* 0x000fca00078e0205 */
[--C-:B------:R-:W-:Y:S02]  /*23180*/  SHF.R.U64 R11, R2, UR8, R3.reuse ;  /* 0x00000008020b7c19 */ /* 0x100fe40008001203 */
[----:B------:R-:W-:Y:S01]  /*23190*/  SHF.R.U32.HI R2, RZ, UR8, R3 ;  /* 0x00000008ff027c19 */ /* 0x000fe20008011603 */
[----:B------:R-:W-:-:S03]  /*231a0*/  ULDC UR8, c[0x0][0x608] ;  /* 0x0001820000087ab9 */ /* 0x000fc60000000800 */
[--C-:B------:R-:W-:Y:S02]  /*231b0*/  SHF.R.U64 R12, R11, UR8, R2.reuse ;  /* 0x000000080b0c7c19 */ /* 0x100fe40008001202 */
[----:B------:R-:W-:Y:S01]  /*231c0*/  SHF.R.U32.HI R3, RZ, UR8, R2 ;  /* 0x00000008ff037c19 */ /* 0x000fe20008011602 */
[----:B------:R-:W-:-:S03]  /*231d0*/  ULDC UR8, c[0x0][0x658] ;  /* 0x0001960000087ab9 */ /* 0x000fc60000000800 */
[--C-:B------:R-:W-:Y:S02]  /*231e0*/  SHF.R.U64 R13, R12, UR8, R3.reuse ;  /* 0x000000080c0d7c19 */ /* 0x100fe40008001203 */
[----:B------:R-:W-:-:S03]  /*231f0*/  SHF.R.U32.HI R14, RZ, UR8, R3 ;  /* 0x00000008ff0e7c19 */ /* 0x000fc60008011603 */
[----:B------:R-:W-:Y:S02]  /*23200*/  IMAD.MOV.U32 R2, RZ, RZ, R13 ;  /* 0x000000ffff027224 */ /* 0x000fe400078e000d */
        /* <DEDUP_REMOVED lines=12> */
.L_x_570:
[----:B------:R-:W-:Y:S01]  /*232d0*/  ULDC UR8, c[0x0][0x648] ;  /* 0x0001920000087ab9 */ /* 0x000fe20000000800 */
[----:B------:R-:W-:Y:S02]  /*232e0*/  LOP3.LUT R12, R12, UR20, RZ, 0xc0, !PT ;  /* 0x000000140c0c7c12 */ /* 0x000fe4000f8ec0ff */
[----:B------:R-:W-:Y:S01]  /*232f0*/  SHF.R.U64 R3, R2, UR8, R3 ;  /* 0x0000000802037c19 */ /* 0x000fe20008001203 */
[----:B------:R-:W-:-:S04]  /*23300*/  ULDC UR8, c[0x0][0x638] ;  /* 0x00018e0000087ab9 */ /* 0x000fc80000000800 */
[----:B------:R-:W-:Y:S02]  /*23310*/  IMAD.MOV R2, RZ, RZ, -R3 ;  /* 0x000000ffff027224 */ /* 0x000fe400078e0a03 */
[----:B------:R-:W-:Y:S02]  /*23320*/  IMAD R5, R3, UR6, R12 ;  /* 0x0000000603057c24 */ /* 0x000fe4000f8e020c */
[----:B------:R-:W-:Y:S01]  /*23330*/  IMAD R13, R2, UR8, R13 ;  /* 0x00000008020d7c24 */ /* 0x000fe2000f8e020d */
[----:B------:R-:W-:Y:S01]  /*23340*/  ULDC UR8, c[0x0][0x610] ;  /* 0x0001840000087ab9 */ /* 0x000fe20000000800 */
[----:B------:R-:W-:Y:S01]  /*23350*/  LOP3.LUT R2, R11, UR5, RZ, 0xc0, !PT ;  /* 0x000000050b027c12 */ /* 0x000fe2000f8ec0ff */
[----:B------:R-:W-:Y:S01]  /*23360*/  IMAD R8, R5, UR8, R8 ;  /* 0x0000000805087c24 */ /* 0x000fe2000f8e0208 */
[----:B------:R-:W-:-:S03]  /*23370*/  ULDC UR8, c[0x0][0x600] ;  /* 0x0001800000087ab9 */ /* 0x000fc60000000800 */
[----:B------:R-:W-:Y:S02]  /*23380*/  IMAD R13, R13, UR8, R2 ;  /* 0x000000080d0d7c24 */ /* 0x000fe4000f8e0202 */
[----:B------:R-:W-:-:S03]  /*23390*/  IMAD.MOV.U32 R2, RZ, RZ, 0x1 ;  /* 0x00000001ff027424 */ /* 0x000fc600078e00ff */
[----:B------:R-:W-:Y:S02]  /*233a0*/  SEL R4, R13, R8, !P4 ;  /* 0x000000080d047207 */ /* 0x000fe40006000000 */
[----:B------:R-:W-:-:S07]  /*233b0*/  SEL R5, R8, R13, !P4 ;  /* 0x0000000d08057207 */ /* 0x000fce0006000000 */
.L_x_568:
[----:B------:R-:W-:Y:S05]  /*233c0*/  BSYNC B1 ;  /* 0x0000000000017941 */ /* 0x000fea0003800000 */
.L_x_567:
[----:B------:R-:W-:-:S13]  /*233d0*/  LOP3.LUT P0, RZ, R2, 0xff, RZ, 0xc0, !PT ;  /* 0x000000ff02ff7812 */ /* 0x000fda000780c0ff */
[----:B------:R-:W-:Y:S05]  /*233e0*/  @P0 BRA `(.L_x_571) ;  /* 0xfffffff4002c0947 */ /* 0x000fea000383ffff */
[----:B------:R-:W-:Y:S05]  /*233f0*/  BSYNC B0 ;  /* 0x0000000000007941 */ /* 0x000fea0003800000 */
.L_x_560:
[----:B------:R-:W-:-:S03]  /*23400*/  UMOV UR8, 0xffffffff ;  /* 0xffffffff00087882 */ /* 0x000fc60000000000 */
[----:B------:R-:W-:Y:S05]  /*23410*/  BRA.DIV UR8, `(.L_x_572) ;  /* 0x0000000a08907947 */ /* 0x000fea000b800000 */
[----:B------:R-:W-:-:S13]  /*23420*/  ELECT P0, URZ, PT ;  /* 0x00000000003f782f */ /* 0x000fda0003800000 */
.L_x_596:
[----:B------:R-:W-:Y:S04]  /*23430*/  BSSY B0, `(.L_x_573) ;  /* 0x0000086000007945 */ /* 0x000fe80003800000 */
[----:B------:R-:W-:Y:S05]  /*23440*/  @!P0 BRA `(.L_x_574) ;  /* 0x0000000800108947 */ /* 0x000fea0003800000 */
[----:B------:R-:W-:-:S04]  /*23450*/  ULOP3.LUT UR8, UR13, 0x2, URZ, 0xfc, !UPT ;  /* 0x000000020d087892 */ /* 0x000fc8000f8efc3f */
[----:B------:R-:W-:-:S06]  /*23460*/  UISETP.NE.AND UP0, UPT, UR8, 0x3, UPT ;  /* 0x000000030800788c */ /* 0x000fcc000bf05270 */
[----:B------:R-:W-:-:S13]  /*23470*/  PLOP3.LUT P0, PT, PT, PT, UP0, 0x80, 0x0 ;  /* 0x000000000000781c */ /* 0x000fda0003f0f008 */
[----:B------:R-:W-:Y:S05]  /*23480*/  @!P0 BRA `(.L_x_575) ;  /* 0x0000000000048947 */ /* 0x000fea0003800000 */
[----:B------:R-:W-:Y:S01]  /*23490*/  BPT.TRAP 0x1 ;  /* 0x000000040000795c */ /* 0x000fe20000300000 */
.L_x_575:
[----:B------:R-:W0:Y:S01]  /*234a0*/  S2R R3, SR_CgaCtaId ;  /* 0x0000000000037919 */ /* 0x000e220000008800 */
[----:B------:R-:W-:Y:S02]  /*234b0*/  MOV R0, 0x400 ;  /* 0x0000040000007802 */ /* 0x000fe40000000f00 */
[----:B------:R-:W-:Y:S02]  /*234c0*/  SHF.L.U32 R2, R6, 0x1f, RZ ;  /* 0x0000001f06027819 */ /* 0x000fe400000006ff */
[----:B0-----:R-:W-:-:S05]  /*234d0*/  LEA R0, R3, R0, 0x18 ;  /* 0x0000000003007211 */ /* 0x001fca00078ec0ff */
[----:B------:R-:W-:-:S04]  /*234e0*/  VIADD R0, R0, 0x70 ;  /* 0x0000007000007836 */ /* 0x000fc80000000000 */
[----:B------:R-:W-:-:S04]  /*234f0*/  IMAD R3, R7, 0x8, R0 ;  /* 0x0000000807037824 */ /* 0x000fc800078e0200 */
[----:B------:R-:W0:Y:S02]  /*23500*/  SYNCS.PHASECHK.TRANS64.TRYWAIT P0, [R3+URZ], R2 ;  /* 0x00000002030075a7 */ /* 0x000e24000800017f */
[----:B0-----:R-:W-:Y:S05]  /*23510*/  @!P0 BRA `(.L_x_576) ;  /* 0x0000000800708947 */ /* 0x001fea0003800000 */
.L_x_597:
[----:B------:R-:W-:-:S05]  /*23520*/  VIADD R7, R7, 0x1 ;  /* 0x0000000107077836 */ /* 0x000fca0000000000 */
[----:B------:R-:W-:-:S04]  /*23530*/  ISETP.NE.AND P0, PT, R7, 0xe, PT ;  /* 0x0000000e0700780c */ /* 0x000fc80003f05270 */
[----:B0-----:R-:W-:Y:S02]  /*23540*/  SEL R3, RZ, 0x1, P0 ;  /* 0x00000001ff037807 */ /* 0x001fe40000000000 */
[----:B------:R-:W-:Y:S02]  /*23550*/  SEL R7, R7, RZ, P0 ;  /* 0x000000ff07077207 */ /* 0x000fe40000000000 */
[----:B------:R-:W-:-:S03]  /*23560*/  LOP3.LUT R6, R6, R3, RZ, 0x3c, !PT ;  /* 0x0000000306067212 */ /* 0x000fc600078e3cff */
[----:B------:R-:W-:Y:S01]  /*23570*/  IMAD R3, R7, 0x8, R0 ;  /* 0x0000000807037824 */ /* 0x000fe200078e0200 */
[----:B------:R-:W-:-:S04]  /*23580*/  SHF.L.U32 R2, R6, 0x1f, RZ ;  /* 0x0000001f06027819 */ /* 0x000fc800000006ff */
[----:B------:R-:W0:Y:S02]  /*23590*/  SYNCS.PHASECHK.TRANS64.TRYWAIT P0, [R3+URZ], R2 ;  /* 0x00000002030075a7 */ /* 0x000e24000800017f */
[----:B0-----:R-:W-:Y:S05]  /*235a0*/  @!P0 BRA `(.L_x_577) ;  /* 0x0000000800608947 */ /* 0x001fea0003800000 */
.L_x_598:
[----:B0-----:R-:W-:-:S05]  /*235b0*/  VIADD R2, R7, 0x1 ;  /* 0x0000000107027836 */ /* 0x001fca0000000000 */
[----:B------:R-:W-:-:S04]  /*235c0*/  ISETP.NE.AND P0, PT, R2, 0xe, PT ;  /* 0x0000000e0200780c */ /* 0x000fc80003f05270 */
[----:B------:R-:W-:Y:S02]  /*235d0*/  SEL R3, RZ, 0x1, P0 ;  /* 0x00000001ff037807 */ /* 0x000fe40000000000 */
[----:B------:R-:W-:Y:S02]  /*235e0*/  SEL R5, R2, RZ, P0 ;  /* 0x000000ff02057207 */ /* 0x000fe40000000000 */
[----:B------:R-:W-:-:S03]  /*235f0*/  LOP3.LUT R6, R6, R3, RZ, 0x3c, !PT ;  /* 0x0000000306067212 */ /* 0x000fc600078e3cff */
[----:B------:R-:W-:Y:S01]  /*23600*/  IMAD R3, R5, 0x8, R0 ;  /* 0x0000000805037824 */ /* 0x000fe200078e0200 */
[----:B------:R-:W-:-:S04]  /*23610*/  SHF.L.U32 R2, R6, 0x1f, RZ ;  /* 0x0000001f06027819 */ /* 0x000fc800000006ff */
[----:B------:R-:W0:Y:S02]  /*23620*/  SYNCS.PHASECHK.TRANS64.TRYWAIT P0, [R3+URZ], R2 ;  /* 0x00000002030075a7 */ /* 0x000e24000800017f */
[----:B0-----:R-:W-:Y:S05]  /*23630*/  @!P0 BRA `(.L_x_578) ;  /* 0x0000000800508947 */ /* 0x001fea0003800000 */
.L_x_599:
        /* <DEDUP_REMOVED lines=9> */
.L_x_600:
        /* <DEDUP_REMOVED lines=9> */
.L_x_601:
        /* <DEDUP_REMOVED lines=9> */
.L_x_602:
        /* <DEDUP_REMOVED lines=9> */
.L_x_603:
        /* <DEDUP_REMOVED lines=9> */
.L_x_604:
        /* <DEDUP_REMOVED lines=9> */
.L_x_605:
        /* <DEDUP_REMOVED lines=9> */
.L_x_606:
        /* <DEDUP_REMOVED lines=9> */
.L_x_607:
        /* <DEDUP_REMOVED lines=9> */
.L_x_608:
        /* <DEDUP_REMOVED lines=9> */
.L_x_609:
[----:B0-----:R-:W-:-:S05]  /*23be0*/  VIADD R2, R5, 0x1 ;  /* 0x0000000105027836 */ /* 0x001fca0000000000 */
[----:B------:R-:W-:-:S04]  /*23bf0*/  ISETP.NE.AND P0, PT, R2, 0xe, PT ;  /* 0x0000000e0200780c */ /* 0x000fc80003f05270 */
[----:B------:R-:W-:Y:S02]  /*23c00*/  SEL R4, RZ, 0x1, P0 ;  /* 0x00000001ff047807 */ /* 0x000fe40000000000 */
[----:B------:R-:W-:Y:S02]  /*23c10*/  SEL R3, R2, RZ, P0 ;  /* 0x000000ff02037207 */ /* 0x000fe40000000000 */
[----:B------:R-:W-:-:S03]  /*23c20*/  LOP3.LUT R4, R7, R4, RZ, 0x3c, !PT ;  /* 0x0000000407047212 */ /* 0x000fc600078e3cff */
[----:B------:R-:W-:Y:S01]  /*23c30*/  IMAD R3, R3, 0x8, R0 ;  /* 0x0000000803037824 */ /* 0x000fe200078e0200 */
[----:B------:R-:W-:-:S07]  /*23c40*/  SHF.L.U32 R0, R4, 0x1f, RZ ;  /* 0x0000001f04007819 */ /* 0x000fce00000006ff */
.L_x_589:
[----:B0-----:R0:W1:Y:S02]  /*23c50*/  SYNCS.PHASECHK.TRANS64.TRYWAIT P0, [R3+URZ], R0 ;  /* 0x00000000030075a7 */ /* 0x001064000800017f */
[----:B-1----:R-:W-:Y:S05]  /*23c60*/  @!P0 NANOSLEEP.SYNCS 0x989680 ;  /* 0x009896800000895d */ /* 0x002fea0003900000 */
[----:B------:R-:W1:Y:S02]  /*23c70*/  @!P0 SYNCS.PHASECHK.TRANS64 P0, [R3+URZ], R0 ;  /* 0x00000000030085a7 */ /* 0x000e64000800007f */
[----:B-1----:R-:W-:Y:S05]  /*23c80*/  @!P0 BRA `(.L_x_589) ;  /* 0xfffffffc00f08947 */ /* 0x002fea000383ffff */
.L_x_574:
[----:B------:R-:W-:Y:S05]  /*23c90*/  BSYNC B0 ;  /* 0x0000000000007941 */ /* 0x000fea0003800000 */
.L_x_573:
[----:B------:R-:W-:Y:S05]  /*23ca0*/  EXIT ;  /* 0x000000000000794d */ /* 0x000fea0003800000 */
.L_x_22:
[----:B--2---:R-:W-:-:S04]  /*23cb0*/  IMAD.U32 R3, RZ, RZ, UR7 ;  /* 0x00000007ff037e24 */ /* 0x004fc8000f8e00ff */
[----:B------:R2:W4:Y:S03]  /*23cc0*/  SYNCS.PHASECHK.TRANS64.TRYWAIT P0, [R3+URZ], R0 ;  /* 0x00000000030075a7 */ /* 0x000526000800017f */
[----:B----4-:R-:W-:Y:S05]  /*23cd0*/  @!P0 NANOSLEEP.SYNCS 0x989680 ;  /* 0x009896800000895d */ /* 0x010fea0003900000 */
[----:B------:R-:W4:Y:S02]  /*23ce0*/  @!P0 SYNCS.PHASECHK.TRANS64 P0, [R3+URZ], R0 ;  /* 0x00000000030085a7 */ /* 0x000f24000800007f */
[----:B----4-:R-:W-:Y:S05]  /*23cf0*/  @!P0 BRA `(.L_x_22) ;  /* 0xfffffffc00ec8947 */ /* 0x010fea000383ffff */
[----:B------:R-:W-:Y:S05]  /*23d00*/  BRA `(.L_x_21) ;  /* 0xfffffdf0009c7947 */ /* 0x000fea000383ffff */
.L_x_28:
[----:B-----5:R4:W-:Y:S02]  /*23d10*/  STL [R1+0x478], R0 ;  /* 0x0004780001007387 */ /* 0x0209e40000100800 */
[----:B----4-:R-:W-:-:S04]  /*23d20*/  IMAD.U32 R0, RZ, RZ, UR15 ;  /* 0x0000000fff007e24 */ /* 0x010fc8000f8e00ff */
[----:B------:R4:W0:Y:S03]  /*23d30*/  SYNCS.PHASECHK.TRANS64.TRYWAIT P0, [R0+URZ], R3 ;  /* 0x00000003000075a7 */ /* 0x000826000800017f */
[----:B0-----:R-:W-:Y:S05]  /*23d40*/  @!P0 NANOSLEEP.SYNCS 0x989680 ;  /* 0x009896800000895d */ /* 0x001fea0003900000 */
[----:B------:R4:W0:Y:S02]  /*23d50*/  @!P0 SYNCS.PHASECHK.TRANS64 P0, [R0+URZ], R3 ;  /* 0x00000003000085a7 */ /* 0x000824000800007f */
[----:B----4-:R4:W5:Y:S02]  /*23d60*/  LDL.LU R0, [R1+0x478] ;  /* 0x0004780001007983 */ /* 0x0109640000300800 */
[----:B0---4-:R-:W-:Y:S05]  /*23d70*/  @!P0 BRA `(.L_x_28) ;  /* 0xfffffffc00e48947 */ /* 0x011fea000383ffff */
[----:B------:R-:W-:Y:S05]  /*23d80*/  BRA `(.L_x_27) ;  /* 0xfffffe28007c7947 */ /* 0x000fea000383ffff */
.L_x_561:
[----:B------:R-:W-:Y:S01]  /*23d90*/  BSSY B1, `(.L_x_590) ;  /* 0x0000006000017945 */ /* 0x000fe20003800000 */
[----:B------:R-:W-:-:S07]  /*23da0*/  IMAD.MOV.U32 R2, RZ, RZ, -0x1 ;  /* 0xffffffffff027424 */ /* 0x000fce00078e00ff */
[----:B------:R-:W-:Y:S05]  /*23db0*/  WARPSYNC.COLLECTIVE R2, `(.L_x_591) ;  /* 0x00000000020c7348 */ /* 0x000fea0003c00000 */
[----:B------:R-:W-:Y:S02]  /*23dc0*/  ELECT P0, UR62, PT ;  /* 0x00000000003e782f */ /* 0x000fe40003800000 */
[----:B------:R-:W-:Y:S01]  /*23dd0*/  MOV R2, UR62 ;  /* 0x0000003e00027c02 */ /* 0x000fe20008000f00 */
[----:B------:R-:W-:Y:S10]  /*23de0*/  ENDCOLLECTIVE ;  /* 0x000000000000791b */ /* 0x000ff40003800000 */
.L_x_591:
[----:B------:R-:W-:Y:S05]  /*23df0*/  BSYNC B1 ;  /* 0x0000000000017941 */ /* 0x000fea0003800000 */
.L_x_590:
[----:B------:R-:W-:Y:S05]  /*23e00*/  BRA `(.L_x_592) ;  /* 0xffffffe800b07947 */ /* 0x000fea000383ffff */
.L_x_564:
[----:B0-----:R0:W1:Y:S02]  /*23e10*/  SYNCS.PHASECHK.TRANS64.TRYWAIT P0, [R12+URZ+0x70], R11 ;  /* 0x0000700b0c0075a7 */ /* 0x001064000800017f */
[----:B-1----:R-:W-:Y:S05]  /*23e20*/  @!P0 NANOSLEEP.SYNCS 0x989680 ;  /* 0x009896800000895d */ /* 0x002fea0003900000 */
[----:B------:R-:W1:Y:S02]  /*23e30*/  @!P0 SYNCS.PHASECHK.TRANS64 P0, [R12+URZ+0x70], R11 ;  /* 0x0000700b0c0085a7 */ /* 0x000e64000800007f */
[----:B-1----:R-:W-:Y:S05]  /*23e40*/  @!P0 BRA `(.L_x_564) ;  /* 0xfffffffc00f08947 */ /* 0x002fea000383ffff */
[----:B------:R-:W-:Y:S05]  /*23e50*/  BRA `(.L_x_593) ;  /* 0xffffffe800e87947 */ /* 0x000fea000383ffff */
.L_x_572:
[----:B------:R-:W-:Y:S01]  /*23e60*/  BSSY B0, `(.L_x_594) ;  /* 0x0000006000007945 */ /* 0x000fe20003800000 */
[----:B------:R-:W-:-:S07]  /*23e70*/  IMAD.MOV.U32 R2, RZ, RZ, -0x1 ;  /* 0xffffffffff027424 */ /* 0x000fce00078e00ff */
[----:B------:R-:W-:Y:S05]  /*23e80*/  WARPSYNC.COLLECTIVE R2, `(.L_x_595) ;  /* 0x00000000020c7348 */ /* 0x000fea0003c00000 */
[----:B------:R-:W-:Y:S02]  /*23e90*/  ELECT P0, UR62, PT ;  /* 0x00000000003e782f */ /* 0x000fe40003800000 */
[----:B------:R-:W-:Y:S01]  /*23ea0*/  MOV R2, UR62 ;  /* 0x0000003e00027c02 */ /* 0x000fe20008000f00 */
[----:B------:R-:W-:Y:S10]  /*23eb0*/  ENDCOLLECTIVE ;  /* 0x000000000000791b */ /* 0x000ff40003800000 */
.L_x_595:
[----:B------:R-:W-:Y:S05]  /*23ec0*/  BSYNC B0 ;  /* 0x0000000000007941 */ /* 0x000fea0003800000 */
.L_x_594:
[----:B------:R-:W-:Y:S05]  /*23ed0*/  BRA `(.L_x_596) ;  /* 0xfffffff400547947 */ /* 0x000fea000383ffff */
.L_x_576:
[----:B0-----:R0:W1:Y:S02]  /*23ee0*/  SYNCS.PHASECHK.TRANS64.TRYWAIT P0, [R3+URZ], R2 ;  /* 0x00000002030075a7 */ /* 0x001064000800017f */
[----:B-1----:R-:W-:Y:S05]  /*23ef0*/  @!P0 NANOSLEEP.SYNCS 0x989680 ;  /* 0x009896800000895d */ /* 0x002fea0003900000 */
[----:B------:R-:W1:Y:S02]  /*23f00*/  @!P0 SYNCS.PHASECHK.TRANS64 P0, [R3+URZ], R2 ;  /* 0x00000002030085a7 */ /* 0x000e64000800007f */
[----:B-1----:R-:W-:Y:S05]  /*23f10*/  @!P0 BRA `(.L_x_576) ;  /* 0xfffffffc00f08947 */ /* 0x002fea000383ffff */
[----:B------:R-:W-:Y:S05]  /*23f20*/  BRA `(.L_x_597) ;  /* 0xfffffff4007c7947 */ /* 0x000fea000383ffff */
.L_x_577:
[----:B0-----:R0:W1:Y:S02]  /*23f30*/  SYNCS.PHASECHK.TRANS64.TRYWAIT P0, [R3+URZ], R2 ;  /* 0x00000002030075a7 */ /* 0x001064000800017f */
[----:B-1----:R-:W-:Y:S05]  /*23f40*/  @!P0 NANOSLEEP.SYNCS 0x989680 ;  /* 0x009896800000895d */ /* 0x002fea0003900000 */
[----:B------:R-:W1:Y:S02]  /*23f50*/  @!P0 SYNCS.PHASECHK.TRANS64 P0, [R3+URZ], R2 ;  /* 0x00000002030085a7 */ /* 0x000e64000800007f */
[----:B-1----:R-:W-:Y:S05]  /*23f60*/  @!P0 BRA `(.L_x_577) ;  /* 0xfffffffc00f08947 */ /* 0x002fea000383ffff */
[----:B------:R-:W-:Y:S05]  /*23f70*/  BRA `(.L_x_598) ;  /* 0xfffffff4008c7947 */ /* 0x000fea000383ffff */
.L_x_578:
[----:B0-----:R0:W1:Y:S02]  /*23f80*/  SYNCS.PHASECHK.TRANS64.TRYWAIT P0, [R3+URZ], R2 ;  /* 0x00000002030075a7 */ /* 0x001064000800017f */
[----:B-1----:R-:W-:Y:S05]  /*23f90*/  @!P0 NANOSLEEP.SYNCS 0x989680 ;  /* 0x009896800000895d */ /* 0x002fea0003900000 */
[----:B------:R-:W1:Y:S02]  /*23fa0*/  @!P0 SYNCS.PHASECHK.TRANS64 P0, [R3+URZ], R2 ;  /* 0x00000002030085a7 */ /* 0x000e64000800007f */
[----:B-1----:R-:W-:Y:S05]  /*23fb0*/  @!P0 BRA `(.L_x_578) ;  /* 0xfffffffc00f08947 */ /* 0x002fea000383ffff */
[----:B------:R-:W-:Y:S05]  /*23fc0*/  BRA `(.L_x_599) ;  /* 0xfffffff4009c7947 */ /* 0x000fea000383ffff */
.L_x_579:
[----:B0-----:R0:W1:Y:S02]  /*23fd0*/  SYNCS.PHASECHK.TRANS64.TRYWAIT P0, [R3+URZ], R2 ;  /* 0x00000002030075a7 */ /* 0x001064000800017f */
[----:B-1----:R-:W-:Y:S05]  /*23fe0*/  @!P0 NANOSLEEP.SYNCS 0x989680 ;  /* 0x009896800000895d */ /* 0x002fea0003900000 */
[----:B------:R-:W1:Y:S02]  /*23ff0*/  @!P0 SYNCS.PHASECHK.TRANS64 P0, [R3+URZ], R2 ;  /* 0x00000002030085a7 */ /* 0x000e64000800007f */
[----:B-1----:R-:W-:Y:S05]  /*24000*/  @!P0 BRA `(.L_x_579) ;  /* 0xfffffffc00f08947 */ /* 0x002fea000383ffff */
[----:B------:R-:W-:Y:S05]  /*24010*/  BRA `(.L_x_600) ;  /* 0xfffffff400ac7947 */ /* 0x000fea000383ffff */
.L_x_580:
[----:B0-----:R0:W1:Y:S02]  /*24020*/  SYNCS.PHASECHK.TRANS64.TRYWAIT P0, [R3+URZ], R2 ;  /* 0x00000002030075a7 */ /* 0x001064000800017f */
[----:B-1----:R-:W-:Y:S05]  /*24030*/  @!P0 NANOSLEEP.SYNCS 0x989680 ;  /* 0x009896800000895d */ /* 0x002fea0003900000 */
[----:B------:R-:W1:Y:S02]  /*24040*/  @!P0 SYNCS.PHASECHK.TRANS64 P0, [R3+URZ], R2 ;  /* 0x00000002030085a7 */ /* 0x000e64000800007f */
[----:B-1----:R-:W-:Y:S05]  /*24050*/  @!P0 BRA `(.L_x_580) ;  /* 0xfffffffc00f08947 */ /* 0x002fea000383ffff */
[----:B------:R-:W-:Y:S05]  /*24060*/  BRA `(.L_x_601) ;  /* 0xfffffff400bc7947 */ /* 0x000fea000383ffff */
.L_x_581:
[----:B0-----:R0:W1:Y:S02]  /*24070*/  SYNCS.PHASECHK.TRANS64.TRYWAIT P0, [R3+URZ], R2 ;  /* 0x00000002030075a7 */ /* 0x001064000800017f */
[----:B-1----:R-:W-:Y:S05]  /*24080*/  @!P0 NANOSLEEP.SYNCS 0x989680 ;  /* 0x009896800000895d */ /* 0x002fea0003900000 */
[----:B------:R-:W1:Y:S02]  /*24090*/  @!P0 SYNCS.PHASECHK.TRANS64 P0, [R3+URZ], R2 ;  /* 0x00000002030085a7 */ /* 0x000e64000800007f */
[----:B-1----:R-:W-:Y:S05]  /*240a0*/  @!P0 BRA `(.L_x_581) ;  /* 0xfffffffc00f08947 */ /* 0x002fea000383ffff */
[----:B------:R-:W-:Y:S05]  /*240b0*/  BRA `(.L_x_602) ;  /* 0xfffffff400cc7947 */ /* 0x000fea000383ffff */
.L_x_582:
[----:B0-----:R0:W1:Y:S02]  /*240c0*/  SYNCS.PHASECHK.TRANS64.TRYWAIT P0, [R3+URZ], R2 ;  /* 0x00000002030075a7 */ /* 0x001064000800017f */
[----:B-1----:R-:W-:Y:S05]  /*240d0*/  @!P0 NANOSLEEP.SYNCS 0x989680 ;  /* 0x009896800000895d */ /* 0x002fea0003900000 */
[----:B------:R-:W1:Y:S02]  /*240e0*/  @!P0 SYNCS.PHASECHK.TRANS64 P0, [R3+URZ], R2 ;  /* 0x00000002030085a7 */ /* 0x000e64000800007f */
[----:B-1----:R-:W-:Y:S05]  /*240f0*/  @!P0 BRA `(.L_x_582) ;  /* 0xfffffffc00f08947 */ /* 0x002fea000383ffff */
[----:B------:R-:W-:Y:S05]  /*24100*/  BRA `(.L_x_603) ;  /* 0xfffffff400dc7947 */ /* 0x000fea000383ffff */
.L_x_583:
[----:B0-----:R0:W1:Y:S02]  /*24110*/  SYNCS.PHASECHK.TRANS64.TRYWAIT P0, [R3+URZ], R2 ;  /* 0x00000002030075a7 */ /* 0x001064000800017f */
[----:B-1----:R-:W-:Y:S05]  /*24120*/  @!P0 NANOSLEEP.SYNCS 0x989680 ;  /* 0x009896800000895d */ /* 0x002fea0003900000 */
[----:B------:R-:W1:Y:S02]  /*24130*/  @!P0 SYNCS.PHASECHK.TRANS64 P0, [R3+URZ], R2 ;  /* 0x00000002030085a7 */ /* 0x000e64000800007f */
[----:B-1----:R-:W-:Y:S05]  /*24140*/  @!P0 BRA `(.L_x_583) ;  /* 0xfffffffc00f08947 */ /* 0x002fea000383ffff */
[----:B------:R-:W-:Y:S05]  /*24150*/  BRA `(.L_x_604) ;  /* 0xfffffff400ec7947 */ /* 0x000fea000383ffff */
.L_x_584:
[----:B0-----:R0:W1:Y:S02]  /*24160*/  SYNCS.PHASECHK.TRANS64.TRYWAIT P0, [R3+URZ], R2 ;  /* 0x00000002030075a7 */ /* 0x001064000800017f */
[----:B-1----:R-:W-:Y:S05]  /*24170*/  @!P0 NANOSLEEP.SYNCS 0x989680 ;  /* 0x009896800000895d */ /* 0x002fea0003900000 */
[----:B------:R-:W1:Y:S02]  /*24180*/  @!P0 SYNCS.PHASECHK.TRANS64 P0, [R3+URZ], R2 ;  /* 0x00000002030085a7 */ /* 0x000e64000800007f */
[----:B-1----:R-:W-:Y:S05]  /*24190*/  @!P0 BRA `(.L_x_584) ;  /* 0xfffffffc00f08947 */ /* 0x002fea000383ffff */
[----:B------:R-:W-:Y:S05]  /*241a0*/  BRA `(.L_x_605) ;  /* 0xfffffff400fc7947 */ /* 0x000fea000383ffff */
.L_x_585:
[----:B0-----:R0:W1:Y:S02]  /*241b0*/  SYNCS.PHASECHK.TRANS64.TRYWAIT P0, [R3+URZ], R2 ;  /* 0x00000002030075a7 */ /* 0x001064000800017f */
[----:B-1----:R-:W-:Y:S05]  /*241c0*/  @!P0 NANOSLEEP.SYNCS 0x989680 ;  /* 0x009896800000895d */ /* 0x002fea0003900000 */
[----:B------:R-:W1:Y:S02]  /*241d0*/  @!P0 SYNCS.PHASECHK.TRANS64 P0, [R3+URZ], R2 ;  /* 0x00000002030085a7 */ /* 0x000e64000800007f */
[----:B-1----:R-:W-:Y:S05]  /*241e0*/  @!P0 BRA `(.L_x_585) ;  /* 0xfffffffc00f08947 */ /* 0x002fea000383ffff */
[----:B------:R-:W-:Y:S05]  /*241f0*/  BRA `(.L_x_606) ;  /* 0xfffffff8000c7947 */ /* 0x000fea000383ffff */
.L_x_586:
[----:B0-----:R0:W1:Y:S02]  /*24200*/  SYNCS.PHASECHK.TRANS64.TRYWAIT P0, [R3+URZ], R2 ;  /* 0x00000002030075a7 */ /* 0x001064000800017f */
[----:B-1----:R-:W-:Y:S05]  /*24210*/  @!P0 NANOSLEEP.SYNCS 0x989680 ;  /* 0x009896800000895d */ /* 0x002fea0003900000 */
[----:B------:R-:W1:Y:S02]  /*24220*/  @!P0 SYNCS.PHASECHK.TRANS64 P0, [R3+URZ], R2 ;  /* 0x00000002030085a7 */ /* 0x000e64000800007f */
[----:B-1----:R-:W-:Y:S05]  /*24230*/  @!P0 BRA `(.L_x_586) ;  /* 0xfffffffc00f08947 */ /* 0x002fea000383ffff */
[----:B------:R-:W-:Y:S05]  /*24240*/  BRA `(.L_x_607) ;  /* 0xfffffff8001c7947 */ /* 0x000fea000383ffff */
.L_x_587:
[----:B0-----:R0:W1:Y:S02]  /*24250*/  SYNCS.PHASECHK.TRANS64.TRYWAIT P0, [R3+URZ], R2 ;  /* 0x00000002030075a7 */ /* 0x001064000800017f */
[----:B-1----:R-:W-:Y:S05]  /*24260*/  @!P0 NANOSLEEP.SYNCS 0x989680 ;  /* 0x009896800000895d */ /* 0x002fea0003900000 */
[----:B------:R-:W1:Y:S02]  /*24270*/  @!P0 SYNCS.PHASECHK.TRANS64 P0, [R3+URZ], R2 ;  /* 0x00000002030085a7 */ /* 0x000e64000800007f */
[----:B-1----:R-:W-:Y:S05]  /*24280*/  @!P0 BRA `(.L_x_587) ;  /* 0xfffffffc00f08947 */ /* 0x002fea000383ffff */
[----:B------:R-:W-:Y:S05]  /*24290*/  BRA `(.L_x_608) ;  /* 0xfffffff8002c7947 */ /* 0x000fea000383ffff */
.L_x_588:
[----:B0-----:R0:W1:Y:S02]  /*242a0*/  SYNCS.PHASECHK.TRANS64.TRYWAIT P0, [R3+URZ], R2 ;  /* 0x00000002030075a7 */ /* 0x001064000800017f */
[----:B-1----:R-:W-:Y:S05]  /*242b0*/  @!P0 NANOSLEEP.SYNCS 0x989680 ;  /* 0x009896800000895d */ /* 0x002fea0003900000 */
[----:B------:R-:W1:Y:S02]  /*242c0*/  @!P0 SYNCS.PHASECHK.TRANS64 P0, [R3+URZ], R2 ;  /* 0x00000002030085a7 */ /* 0x000e64000800007f */
[----:B-1----:R-:W-:Y:S05]  /*242d0*/  @!P0 BRA `(.L_x_588) ;  /* 0xfffffffc00f08947 */ /* 0x002fea000383ffff */
[----:B------:R-:W-:Y:S05]  /*242e0*/  BRA `(.L_x_609) ;  /* 0xfffffff8003c7947 */ /* 0x000fea000383ffff */
.L_x_610:
[----:B------:R-:W-:-:S00]  /*242f0*/  BRA `(.L_x_610) ;  /* 0xfffffffc00fc7947 */ /* 0x000fc0000383ffff */
[----:B------:R-:W-:-:S00]  /*24300*/  NOP ;  /* 0x0000000000007918 */ /* 0x000fc00000000000 */
[----:B------:R-:W-:-:S00]  /*24310*/  NOP ;  /* 0x0000000000007918 */ /* 0x000fc00000000000 */
[----:B------:R-:W-:-:S00]  /*24320*/  NOP ;  /* 0x0000000000007918 */ /* 0x000fc00000000000 */
[----:B------:R-:W-:-:S00]  /*24330*/  NOP ;  /* 0x0000000000007918 */ /* 0x000fc00000000000 */
[----:B------:R-:W-:-:S00]  /*24340*/  NOP ;  /* 0x0000000000007918 */ /* 0x000fc00000000000 */
[----:B------:R-:W-:-:S00]  /*24350*/  NOP ;  /* 0x0000000000007918 */ /* 0x000fc00000000000 */
[----:B------:R-:W-:-:S00]  /*24360*/  NOP ;  /* 0x0000000000007918 */ /* 0x000fc00000000000 */
[----:B------:R-:W-:-:S00]  /*24370*/  NOP ;  /* 0x0000000000007918 */ /* 0x000fc00000000000 */
.L_x_611:


//--------------------- .nv.shared._ZN7cutlass13device_kernelINS_4gemm6kernel13GemmUniversalIN4cute5tupleIJiiiiEEENS1_10collective13CollectiveMmaINS1_37MainloopSm90TmaGmmaWarpSpecializedFP8ILi14ENS5_IJNS4_1CILi8EEENSA_ILi1EEESC_EEENS1_35KernelTmaWarpSpecializedCooperativeEEENS5_IJNSA_ILi256EEESG_NSA_ILi32EEEEEENS_12float_e4m3_tENS5_IJlSC_lEEESJ_SK_NS4_8TiledMMAINS4_8MMA_AtomIJNS4_4SM904GMMA31MMA_64x256x32_F32E4M3E4M3_SS_TNILNSO_7ScaleInE1ELSQ_1EEEEEENS4_6LayoutINS5_IJNSA_ILi2EEESC_SC_EEENS5_IJSC_NSA_ILi0EEESW_EEEEENS5_IJNS4_10UnderscoreESZ_SZ_EEEEENS4_13SM90_TMA_LOADENS4_14ComposedLayoutINS4_7SwizzleILi1ELi4ELi3EEENS4_18smem_ptr_flag_bitsILi8EEENST_INS5_IJSB_SH_EEENS5_IJSH_SC_EEEEEEEvNS4_8identityENS4_23SM90_TMA_LOAD_MULTICASTES1B_vS1C_EENS_8epilogue10collective6detail29Sm90TmaWarpSpecializedAdapterINS1G_15DefaultEpilogueISJ_SK_SK_NS1F_6thread17LinearCombinationISJ_Li1EffLNS1K_9ScaleType4KindE0ELNS_15FloatRoundStyleE2ESJ_EENS1_15EpilogueDefaultEEEEEvvEEEEvNT_6ParamsE --------------------------
	.section	.nv.shared._ZN7cutlass13device_kernelINS_4gemm6kernel13GemmUniversalIN4cute5tupleIJiiiiEEENS1_10collective13CollectiveMmaINS1_37MainloopSm90TmaGmmaWarpSpecializedFP8ILi14ENS5_IJNS4_1CILi8EEENSA_ILi1EEESC_EEENS1_35KernelTmaWarpSpecializedCooperativeEEENS5_IJNSA_ILi256EEESG_NSA_ILi32EEEEEENS_12float_e4m3_tENS5_IJlSC_lEEESJ_SK_NS4_8TiledMMAINS4_8MMA_AtomIJNS4_4SM904GMMA31MMA_64x256x32_F32E4M3E4M3_SS_TNILNSO_7ScaleInE1ELSQ_1EEEEEENS4_6LayoutINS5_IJNSA_ILi2EEESC_SC_EEENS5_IJSC_NSA_ILi0EEESW_EEEEENS5_IJNS4_10UnderscoreESZ_SZ_EEEEENS4_13SM90_TMA_LOADENS4_14ComposedLayoutINS4_7SwizzleILi1ELi4ELi3EEENS4_18smem_ptr_flag_bitsILi8EEENST_INS5_IJSB_SH_EEENS5_IJSH_SC_EEEEEEEvNS4_8identityENS4_23SM90_TMA_LOAD_MULTICASTES1B_vS1C_EENS_8epilogue10collective6detail29Sm90TmaWarpSpecializedAdapterINS1G_15DefaultEpilogueISJ_SK_SK_NS1F_6thread17LinearCombinationISJ_Li1EffLNS1K_9ScaleType4KindE0ELNS_15FloatRoundStyleE2ESJ_EENS1_15EpilogueDefaultEEEEEvvEEEEvNT_6ParamsE,"aw",@nobits
	.sectionflags	@""
	.align	16
	.zero		1024


//--------------------- .nv.shared.reserved.0     --------------------------
	.section	.nv.shared.reserved.0,"aw",@nobits
	.weak		__nv_reservedSMEM_offset_0_alias
	.size		__nv_reservedSMEM_offset_0_alias, 0, 0
	.other		__nv_reservedSMEM_offset_0_alias,@"STO_CUDA_RESERVED_SHARED STV_DEFAULT"
__nv_reservedSMEM_offset_0_alias:
	.zero		0


//--------------------- .nv.global                --------------------------
	.section	.nv.global,"aw",@nobits
.nv.global:
	.type		_ZN40_INTERNAL_de06cde1_4_k_cu_03cace79_206314cute1_E,@object
	.size		_ZN40_INTERNAL_de06cde1_4_k_cu_03cace79_206314cute1_E,(_ZN40_INTERNAL_de06cde1_4_k_cu_03cace79_206314cuda3std3__45__cpo6cbeginE - _ZN40_INTERNAL_de06cde1_4_k_cu_03cace79_206314cute1_E)
_ZN40_INTERNAL_de06cde1_4_k_cu_03cace79_206314cute1_E:
	.zero		1
	.type		_ZN40_INTERNAL_de06cde1_4_k_cu_03cace79_206314cuda3std3__45__cpo6cbeginE,@object
	.size		_ZN40_INTERNAL_de06cde1_4_k_cu_03cace79_206314cuda3std3__45__cpo6cbeginE,(_ZN40_INTERNAL_de06cde1_4_k_cu_03cace79_206314cuda3std3__48in_placeE - _ZN40_INTERNAL_de06cde1_4_k_cu_03cace79_206314cuda3std3__45__cpo6cbeginE)
_ZN40_INTERNAL_de06cde1_4_k_cu_03cace79_206314cuda3std3__45__cpo6cbeginE:
	.zero		1
	.type		_ZN40_INTERNAL_de06cde1_4_k_cu_03cace79_206314cuda3std3__48in_placeE,@object
	.size		_ZN40_INTERNAL_de06cde1_4_k_cu_03cace79_206314cuda3std3__48in_placeE,(_ZN40_INTERNAL_de06cde1_4_k_cu_03cace79_206314cuda3std6ranges3__45__cpo9iter_moveE - _ZN40_INTERNAL_de06cde1_4_k_cu_03cace79_206314cuda3std3__48in_placeE)
_ZN40_INTERNAL_de06cde1_4_k_cu_03cace79_206314cuda3std3__48in_placeE:
	.zero		1
	.type		_ZN40_INTERNAL_de06cde1_4_k_cu_03cace79_206314cuda3std6ranges3__45__cpo9iter_moveE,@object
	.size		_ZN40_INTERNAL_de06cde1_4_k_cu_03cace79_206314cuda3std6ranges3__45__cpo9iter_moveE,(_ZN40_INTERNAL_de06cde1_4_k_cu_03cace79_206314cuda3std3__45__cpo5beginE - _ZN40_INTERNAL_de06cde1_4_k_cu_03cace79_206314cuda3std6ranges3__45__cpo9iter_moveE)
_ZN40_INTERNAL_de06cde1_4_k_cu_03cace79_206314cuda3std6ranges3__45__cpo9iter_moveE:
	.zero		1
	.type		_ZN40_INTERNAL_de06cde1_4_k_cu_03cace79_206314cuda3std3__45__cpo5beginE,@object
	.size		_ZN40_INTERNAL_de06cde1_4_k_cu_03cace79_206314cuda3std3__45__cpo5beginE,(_ZN40_INTERNAL_de06cde1_4_k_cu_03cace79_206314cuda3std3__442_GLOBAL__N__de06cde1_4_k_cu_03cace79_206316ignoreE - _ZN40_INTERNAL_de06cde1_4_k_cu_03cace79_206314cuda3std3__45__cpo5beginE)
_ZN40_INTERNAL_de06cde1_4_k_cu_03cace79_206314cuda3std3__45__cpo5beginE:
	.zero		1
	.type		_ZN40_INTERNAL_de06cde1_4_k_cu_03cace79_206314cuda3std3__442_GLOBAL__N__de06cde1_4_k_cu_03cace79_206316ignoreE,@object
	.size		_ZN40_INTERNAL_de06cde1_4_k_cu_03cace79_206314cuda3std3__442_GLOBAL__N__de06cde1_4_k_cu_03cace79_206316ignoreE,(_ZN40_INTERNAL_de06cde1_4_k_cu_03cace79_206314cute7productE - _ZN40_INTERNAL_de06cde1_4_k_cu_03cace79_206314cuda3std3__442_GLOBAL__N__de06cde1_4_k_cu_03cace79_206316ignoreE)
_ZN40_INTERNAL_de06cde1_4_k_cu_03cace79_206314cuda3std3__442_GLOBAL__N__de06cde1_4_k_cu_03cace79_206316ignoreE:
	.zero		1
	.type		_ZN40_INTERNAL_de06cde1_4_k_cu_03cace79_206314cute7productE,@object
	.size		_ZN40_INTERNAL_de06cde1_4_k_cu_03cace79_206314cute7productE,(_ZN40_INTERNAL_de06cde1_4_k_cu_03cace79_206314cuda3std3__45__cpo3endE - _ZN40_INTERNAL_de06cde1_4_k_cu_03cace79_206314cute7productE)
_ZN40_INTERNAL_de06cde1_4_k_cu_03cace79_206314cute7productE:
	.zero		1
	.type		_ZN40_INTERNAL_de06cde1_4_k_cu_03cace79_206314cuda3std3__45__cpo3endE,@object
	.size		_ZN40_INTERNAL_de06cde1_4_k_cu_03cace79_206314cuda3std3__45__cpo3endE,(_ZN40_INTERNAL_de06cde1_4_k_cu_03cace79_206314cuda3std3__419piecewise_constructE - _ZN40_INTERNAL_de06cde1_4_k_cu_03cace79_206314cuda3std3__45__cpo3endE)
_ZN40_INTERNAL_de06cde1_4_k_cu_03cace79_206314cuda3std3__45__cpo3endE:
	.zero		1
	.type		_ZN40_INTERNAL_de06cde1_4_k_cu_03cace79_206314cuda3std3__419piecewise_constructE,@object
	.size		_ZN40_INTERNAL_de06cde1_4_k_cu_03cace79_206314cuda3std3__419piecewise_constructE,(_ZN40_INTERNAL_de06cde1_4_k_cu_03cace79_206314cuda3std3__45__cpo4cendE - _ZN40_INTERNAL_de06cde1_4_k_cu_03cace79_206314cuda3std3__419piecewise_constructE)
_ZN40_INTERNAL_de06cde1_4_k_cu_03cace79_206314cuda3std3__419piecewise_constructE:
	.zero		1
	.type		_ZN40_INTERNAL_de06cde1_4_k_cu_03cace79_206314cuda3std3__45__cpo4cendE,@object
	.size		_ZN40_INTERNAL_de06cde1_4_k_cu_03cace79_206314cuda3std3__45__cpo4cendE,(_ZN40_INTERNAL_de06cde1_4_k_cu_03cace79_206314cuda3std6ranges3__45__cpo4swapE - _ZN40_INTERNAL_de06cde1_4_k_cu_03cace79_206314cuda3std3__45__cpo4cendE)
_ZN40_INTERNAL_de06cde1_4_k_cu_03cace79_206314cuda3std3__45__cpo4cendE:
	.zero		1
	.type		_ZN40_INTERNAL_de06cde1_4_k_cu_03cace79_206314cuda3std6ranges3__45__cpo4swapE,@object
	.size		_ZN40_INTERNAL_de06cde1_4_k_cu_03cace79_206314cuda3std6ranges3__45__cpo4swapE,(.L_7 - _ZN40_INTERNAL_de06cde1_4_k_cu_03cace79_206314cuda3std6ranges3__45__cpo4swapE)
_ZN40_INTERNAL_de06cde1_4_k_cu_03cace79_206314cuda3std6ranges3__45__cpo4swapE:
	.zero		1
.L_7:


//--------------------- .nv.constant0._ZN7cutlass13device_kernelINS_4gemm6kernel13GemmUniversalIN4cute5tupleIJiiiiEEENS1_10collective13CollectiveMmaINS1_37MainloopSm90TmaGmmaWarpSpecializedFP8ILi14ENS5_IJNS4_1CILi8EEENSA_ILi1EEESC_EEENS1_35KernelTmaWarpSpecializedCooperativeEEENS5_IJNSA_ILi256EEESG_NSA_ILi32EEEEEENS_12float_e4m3_tENS5_IJlSC_lEEESJ_SK_NS4_8TiledMMAINS4_8MMA_AtomIJNS4_4SM904GMMA31MMA_64x256x32_F32E4M3E4M3_SS_TNILNSO_7ScaleInE1ELSQ_1EEEEEENS4_6LayoutINS5_IJNSA_ILi2EEESC_SC_EEENS5_IJSC_NSA_ILi0EEESW_EEEEENS5_IJNS4_10UnderscoreESZ_SZ_EEEEENS4_13SM90_TMA_LOADENS4_14ComposedLayoutINS4_7SwizzleILi1ELi4ELi3EEENS4_18smem_ptr_flag_bitsILi8EEENST_INS5_IJSB_SH_EEENS5_IJSH_SC_EEEEEEEvNS4_8identityENS4_23SM90_TMA_LOAD_MULTICASTES1B_vS1C_EENS_8epilogue10collective6detail29Sm90TmaWarpSpecializedAdapterINS1G_15DefaultEpilogueISJ_SK_SK_NS1F_6thread17LinearCombinationISJ_Li1EffLNS1K_9ScaleType4KindE0ELNS_15FloatRoundStyleE2ESJ_EENS1_15EpilogueDefaultEEEEEvvEEEEvNT_6ParamsE --------------------------
	.section	.nv.constant0._ZN7cutlass13device_kernelINS_4gemm6kernel13GemmUniversalIN4cute5tupleIJiiiiEEENS1_10collective13CollectiveMmaINS1_37MainloopSm90TmaGmmaWarpSpecializedFP8ILi14ENS5_IJNS4_1CILi8EEENSA_ILi1EEESC_EEENS1_35KernelTmaWarpSpecializedCooperativeEEENS5_IJNSA_ILi256EEESG_NSA_ILi32EEEEEENS_12float_e4m3_tENS5_IJlSC_lEEESJ_SK_NS4_8TiledMMAINS4_8MMA_AtomIJNS4_4SM904GMMA31MMA_64x256x32_F32E4M3E4M3_SS_TNILNSO_7ScaleInE1ELSQ_1EEEEEENS4_6LayoutINS5_IJNSA_ILi2EEESC_SC_EEENS5_IJSC_NSA_ILi0EEESW_EEEEENS5_IJNS4_10UnderscoreESZ_SZ_EEEEENS4_13SM90_TMA_LOADENS4_14ComposedLayoutINS4_7SwizzleILi1ELi4ELi3EEENS4_18smem_ptr_flag_bitsILi8EEENST_INS5_IJSB_SH_EEENS5_IJSH_SC_EEEEEEEvNS4_8identityENS4_23SM90_TMA_LOAD_MULTICASTES1B_vS1C_EENS_8epilogue10collective6detail29Sm90TmaWarpSpecializedAdapterINS1G_15DefaultEpilogueISJ_SK_SK_NS1F_6thread17LinearCombinationISJ_Li1EffLNS1K_9ScaleType4KindE0ELNS_15FloatRoundStyleE2ESJ_EENS1_15EpilogueDefaultEEEEEvvEEEEvNT_6ParamsE,"a",@progbits
	.sectionflags	@""
	.align	4
.nv.constant0._ZN7cutlass13device_kernelINS_4gemm6kernel13GemmUniversalIN4cute5tupleIJiiiiEEENS1_10collective13CollectiveMmaINS1_37MainloopSm90TmaGmmaWarpSpecializedFP8ILi14ENS5_IJNS4_1CILi8EEENSA_ILi1EEESC_EEENS1_35KernelTmaWarpSpecializedCooperativeEEENS5_IJNSA_ILi256EEESG_NSA_ILi32EEEEEENS_12float_e4m3_tENS5_IJlSC_lEEESJ_SK_NS4_8TiledMMAINS4_8MMA_AtomIJNS4_4SM904GMMA31MMA_64x256x32_F32E4M3E4M3_SS_TNILNSO_7ScaleInE1ELSQ_1EEEEEENS4_6LayoutINS5_IJNSA_ILi2EEESC_SC_EEENS5_IJSC_NSA_ILi0EEESW_EEEEENS5_IJNS4_10UnderscoreESZ_SZ_EEEEENS4_13SM90_TMA_LOADENS4_14ComposedLayoutINS4_7SwizzleILi1ELi4ELi3EEENS4_18smem_ptr_flag_bitsILi8EEENST_INS5_IJSB_SH_EEENS5_IJSH_SC_EEEEEEEvNS4_8identityENS4_23SM90_TMA_LOAD_MULTICASTES1B_vS1C_EENS_8epilogue10collective6detail29Sm90TmaWarpSpecializedAdapterINS1G_15DefaultEpilogueISJ_SK_SK_NS1F_6thread17LinearCombinationISJ_Li1EffLNS1K_9ScaleType4KindE0ELNS_15FloatRoundStyleE2ESJ_EENS1_15EpilogueDefaultEEEEEvvEEEEvNT_6ParamsE:
	.zero		1664


//--------------------- SYMBOLS --------------------------

	.type		.nv.reservedSmem.offset0,@object
	.size		.nv.reservedSmem.offset0,0x4
